//
// Generated by NVIDIA NVVM Compiler
//
// Compiler Build ID: CL-36424714
// Cuda compilation tools, release 13.0, V13.0.88
// Based on NVVM 20.0.0
//

.version 9.0
.target sm_100
.address_size 64

.func  (.param .b32 func_retval0) _ZN30_INTERNAL_600458e3_4_k_cu_hash5hash0EP9state_tag
(
	.param .b64 _ZN30_INTERNAL_600458e3_4_k_cu_hash5hash0EP9state_tag_param_0
)
;
.func  (.param .b32 func_retval0) _ZN30_INTERNAL_600458e3_4_k_cu_hash5hash1EP9state_tag
(
	.param .b64 _ZN30_INTERNAL_600458e3_4_k_cu_hash5hash1EP9state_tag_param_0
)
;
.func  (.param .b32 func_retval0) _ZN30_INTERNAL_600458e3_4_k_cu_hash5hash2EP9state_tag
(
	.param .b64 _ZN30_INTERNAL_600458e3_4_k_cu_hash5hash2EP9state_tag_param_0
)
;
.func  (.param .b32 func_retval0) _ZN30_INTERNAL_600458e3_4_k_cu_hash5hash3EP9state_tag
(
	.param .b64 _ZN30_INTERNAL_600458e3_4_k_cu_hash5hash3EP9state_tag_param_0
)
;
.func  (.param .b32 func_retval0) _ZN30_INTERNAL_600458e3_4_k_cu_hash8hashref0EP9state_tag
(
	.param .b64 _ZN30_INTERNAL_600458e3_4_k_cu_hash8hashref0EP9state_tag_param_0
)
;
.func  (.param .b32 func_retval0) _ZN30_INTERNAL_600458e3_4_k_cu_hash8hashref1EP9state_tag
(
	.param .b64 _ZN30_INTERNAL_600458e3_4_k_cu_hash8hashref1EP9state_tag_param_0
)
;
.func  (.param .b32 func_retval0) _ZN30_INTERNAL_600458e3_4_k_cu_hash8hashref2EP9state_tag
(
	.param .b64 _ZN30_INTERNAL_600458e3_4_k_cu_hash8hashref2EP9state_tag_param_0
)
;
.func  (.param .b32 func_retval0) _ZN30_INTERNAL_600458e3_4_k_cu_hash8hashref3EP9state_tag
(
	.param .b64 _ZN30_INTERNAL_600458e3_4_k_cu_hash8hashref3EP9state_tag_param_0
)
;
.global .align 8 .u64 h0;
.global .align 8 .u64 h1;
.const .align 4 .b8 whichpat[100] = {0, 0, 0, 0, 0, 0, 0, 0, 0, 0, 0, 0, 1, 0, 0, 0, 1, 0, 0, 0, 0, 0, 0, 0, 0, 0, 0, 0, 0, 0, 0, 0, 1, 0, 0, 0, 1, 0, 0, 0, 2, 0, 0, 0, 2, 0, 0, 0, 0, 0, 0, 0, 1, 0, 0, 0, 1, 0, 0, 0, 2, 0, 0, 0, 2, 0, 0, 0, 3, 0, 0, 0, 3, 0, 0, 0, 3, 0, 0, 0, 2, 0, 0, 0, 2, 0, 0, 0, 3, 0, 0, 0, 3, 0, 0, 0, 3};
.const .align 4 .b8 whichrefpat[100] = {0, 0, 0, 0, 0, 0, 0, 0, 2, 0, 0, 0, 2, 0, 0, 0, 2, 0, 0, 0, 0, 0, 0, 0, 0, 0, 0, 0, 2, 0, 0, 0, 2, 0, 0, 0, 2, 0, 0, 0, 0, 0, 0, 0, 0, 0, 0, 0, 0, 0, 0, 0, 3, 0, 0, 0, 3, 0, 0, 0, 1, 0, 0, 0, 1, 0, 0, 0, 1, 0, 0, 0, 3, 0, 0, 0, 3, 0, 0, 0, 1, 0, 0, 0, 1, 0, 0, 0, 1, 0, 0, 0, 3, 0, 0, 0, 3};
.const .align 4 .b8 ref[100] = {0, 0, 0, 0, 5, 0, 0, 0, 10, 0, 0, 0, 15, 0, 0, 0, 20, 0, 0, 0, 1, 0, 0, 0, 6, 0, 0, 0, 11, 0, 0, 0, 16, 0, 0, 0, 21, 0, 0, 0, 2, 0, 0, 0, 7, 0, 0, 0, 12, 0, 0, 0, 17, 0, 0, 0, 22, 0, 0, 0, 3, 0, 0, 0, 8, 0, 0, 0, 13, 0, 0, 0, 18, 0, 0, 0, 23, 0, 0, 0, 4, 0, 0, 0, 9, 0, 0, 0, 14, 0, 0, 0, 19, 0, 0, 0, 24};
.const .align 4 .b8 rot90[100] = {20, 0, 0, 0, 15, 0, 0, 0, 10, 0, 0, 0, 5, 0, 0, 0, 0, 0, 0, 0, 21, 0, 0, 0, 16, 0, 0, 0, 11, 0, 0, 0, 6, 0, 0, 0, 1, 0, 0, 0, 22, 0, 0, 0, 17, 0, 0, 0, 12, 0, 0, 0, 7, 0, 0, 0, 2, 0, 0, 0, 23, 0, 0, 0, 18, 0, 0, 0, 13, 0, 0, 0, 8, 0, 0, 0, 3, 0, 0, 0, 24, 0, 0, 0, 19, 0, 0, 0, 14, 0, 0, 0, 9, 0, 0, 0, 4};
.const .align 4 .b8 rot90ref[100] = {20, 0, 0, 0, 21, 0, 0, 0, 22, 0, 0, 0, 23, 0, 0, 0, 24, 0, 0, 0, 15, 0, 0, 0, 16, 0, 0, 0, 17, 0, 0, 0, 18, 0, 0, 0, 19, 0, 0, 0, 10, 0, 0, 0, 11, 0, 0, 0, 12, 0, 0, 0, 13, 0, 0, 0, 14, 0, 0, 0, 5, 0, 0, 0, 6, 0, 0, 0, 7, 0, 0, 0, 8, 0, 0, 0, 9, 0, 0, 0, 0, 0, 0, 0, 1, 0, 0, 0, 2, 0, 0, 0, 3, 0, 0, 0, 4};
.const .align 4 .b8 rot180[100] = {24, 0, 0, 0, 23, 0, 0, 0, 22, 0, 0, 0, 21, 0, 0, 0, 20, 0, 0, 0, 19, 0, 0, 0, 18, 0, 0, 0, 17, 0, 0, 0, 16, 0, 0, 0, 15, 0, 0, 0, 14, 0, 0, 0, 13, 0, 0, 0, 12, 0, 0, 0, 11, 0, 0, 0, 10, 0, 0, 0, 9, 0, 0, 0, 8, 0, 0, 0, 7, 0, 0, 0, 6, 0, 0, 0, 5, 0, 0, 0, 4, 0, 0, 0, 3, 0, 0, 0, 2, 0, 0, 0, 1};
.const .align 4 .b8 rot180ref[100] = {24, 0, 0, 0, 19, 0, 0, 0, 14, 0, 0, 0, 9, 0, 0, 0, 4, 0, 0, 0, 23, 0, 0, 0, 18, 0, 0, 0, 13, 0, 0, 0, 8, 0, 0, 0, 3, 0, 0, 0, 22, 0, 0, 0, 17, 0, 0, 0, 12, 0, 0, 0, 7, 0, 0, 0, 2, 0, 0, 0, 21, 0, 0, 0, 16, 0, 0, 0, 11, 0, 0, 0, 6, 0, 0, 0, 1, 0, 0, 0, 20, 0, 0, 0, 15, 0, 0, 0, 10, 0, 0, 0, 5};
.global .align 8 .u64 hash[4] = {_ZN30_INTERNAL_600458e3_4_k_cu_hash5hash0EP9state_tag, _ZN30_INTERNAL_600458e3_4_k_cu_hash5hash1EP9state_tag, _ZN30_INTERNAL_600458e3_4_k_cu_hash5hash2EP9state_tag, _ZN30_INTERNAL_600458e3_4_k_cu_hash5hash3EP9state_tag};
.global .align 8 .u64 rhash[4] = {_ZN30_INTERNAL_600458e3_4_k_cu_hash8hashref0EP9state_tag, _ZN30_INTERNAL_600458e3_4_k_cu_hash8hashref1EP9state_tag, _ZN30_INTERNAL_600458e3_4_k_cu_hash8hashref2EP9state_tag, _ZN30_INTERNAL_600458e3_4_k_cu_hash8hashref3EP9state_tag};
// movable_table_shared has been demoted
.const .align 4 .b8 pos_diff_table[16] = {251, 255, 255, 255, 255, 255, 255, 255, 1, 0, 0, 0, 5};

.func  (.param .b32 func_retval0) _ZN30_INTERNAL_600458e3_4_k_cu_hash5hash0EP9state_tag(
	.param .b64 _ZN30_INTERNAL_600458e3_4_k_cu_hash5hash0EP9state_tag_param_0
)
{
	.reg .b32 	%r<3>;
	.reg .b64 	%rd<15>;

	ld.param.u64 	%rd1, [_ZN30_INTERNAL_600458e3_4_k_cu_hash5hash0EP9state_tag_param_0];
	ld.u8 	%r1, [%rd1+26];
	mul.wide.u32 	%rd2, %r1, 25;
	ld.u8 	%rd3, [%rd1+27];
	add.s64 	%rd4, %rd2, %rd3;
	ld.u8 	%rd5, [%rd1+30];
	mad.lo.s64 	%rd6, %rd4, 25, %rd5;
	ld.u8 	%rd7, [%rd1+31];
	mad.lo.s64 	%rd8, %rd6, 25, %rd7;
	ld.u8 	%rd9, [%rd1+32];
	mad.lo.s64 	%rd10, %rd8, 25, %rd9;
	ld.u8 	%rd11, [%rd1+37];
	mad.lo.s64 	%rd12, %rd10, 25, %rd11;
	ld.global.u64 	%rd13, [h0];
	add.s64 	%rd14, %rd13, %rd12;
	ld.u8 	%r2, [%rd14];
	st.param.b32 	[func_retval0], %r2;
	ret;

}
.func  (.param .b32 func_retval0) _ZN30_INTERNAL_600458e3_4_k_cu_hash5hash1EP9state_tag(
	.param .b64 _ZN30_INTERNAL_600458e3_4_k_cu_hash5hash1EP9state_tag_param_0
)
{
	.reg .b32 	%r<3>;
	.reg .b64 	%rd<15>;

	ld.param.u64 	%rd1, [_ZN30_INTERNAL_600458e3_4_k_cu_hash5hash1EP9state_tag_param_0];
	ld.u8 	%r1, [%rd1+28];
	mul.wide.u32 	%rd2, %r1, 25;
	ld.u8 	%rd3, [%rd1+29];
	add.s64 	%rd4, %rd2, %rd3;
	ld.u8 	%rd5, [%rd1+33];
	mad.lo.s64 	%rd6, %rd4, 25, %rd5;
	ld.u8 	%rd7, [%rd1+34];
	mad.lo.s64 	%rd8, %rd6, 25, %rd7;
	ld.u8 	%rd9, [%rd1+38];
	mad.lo.s64 	%rd10, %rd8, 25, %rd9;
	ld.u8 	%rd11, [%rd1+39];
	mad.lo.s64 	%rd12, %rd10, 25, %rd11;
	ld.global.u64 	%rd13, [h1];
	add.s64 	%rd14, %rd13, %rd12;
	ld.u8 	%r2, [%rd14];
	st.param.b32 	[func_retval0], %r2;
	ret;

}
.func  (.param .b32 func_retval0) _ZN30_INTERNAL_600458e3_4_k_cu_hash5hash2EP9state_tag(
	.param .b64 _ZN30_INTERNAL_600458e3_4_k_cu_hash5hash2EP9state_tag_param_0
)
{
	.reg .b32 	%r<19>;
	.reg .b64 	%rd<18>;

	ld.param.u64 	%rd1, [_ZN30_INTERNAL_600458e3_4_k_cu_hash5hash2EP9state_tag_param_0];
	ld.u8 	%r1, [%rd1+46];
	mul.wide.u32 	%rd2, %r1, 4;
	mov.u64 	%rd3, rot180;
	add.s64 	%rd4, %rd3, %rd2;
	ld.const.u32 	%r2, [%rd4];
	ld.u8 	%r3, [%rd1+45];
	mul.wide.u32 	%rd5, %r3, 4;
	add.s64 	%rd6, %rd3, %rd5;
	ld.const.u32 	%r4, [%rd6];
	mad.lo.s32 	%r5, %r2, 25, %r4;
	ld.u8 	%r6, [%rd1+41];
	mul.wide.u32 	%rd7, %r6, 4;
	add.s64 	%rd8, %rd3, %rd7;
	ld.const.u32 	%r7, [%rd8];
	mad.lo.s32 	%r8, %r5, 25, %r7;
	ld.u8 	%r9, [%rd1+40];
	mul.wide.u32 	%rd9, %r9, 4;
	add.s64 	%rd10, %rd3, %rd9;
	ld.const.u32 	%r10, [%rd10];
	mad.lo.s32 	%r11, %r8, 25, %r10;
	ld.u8 	%r12, [%rd1+36];
	mul.wide.u32 	%rd11, %r12, 4;
	add.s64 	%rd12, %rd3, %rd11;
	ld.const.u32 	%r13, [%rd12];
	mad.lo.s32 	%r14, %r11, 25, %r13;
	ld.u8 	%r15, [%rd1+35];
	mul.wide.u32 	%rd13, %r15, 4;
	add.s64 	%rd14, %rd3, %rd13;
	ld.const.u32 	%r16, [%rd14];
	mad.lo.s32 	%r17, %r14, 25, %r16;
	ld.global.u64 	%rd15, [h1];
	cvt.s64.s32 	%rd16, %r17;
	add.s64 	%rd17, %rd15, %rd16;
	ld.u8 	%r18, [%rd17];
	st.param.b32 	[func_retval0], %r18;
	ret;

}
.func  (.param .b32 func_retval0) _ZN30_INTERNAL_600458e3_4_k_cu_hash5hash3EP9state_tag(
	.param .b64 _ZN30_INTERNAL_600458e3_4_k_cu_hash5hash3EP9state_tag_param_0
)
{
	.reg .b32 	%r<19>;
	.reg .b64 	%rd<18>;

	ld.param.u64 	%rd1, [_ZN30_INTERNAL_600458e3_4_k_cu_hash5hash3EP9state_tag_param_0];
	ld.u8 	%r1, [%rd1+44];
	mul.wide.u32 	%rd2, %r1, 4;
	mov.u64 	%rd3, rot90;
	add.s64 	%rd4, %rd3, %rd2;
	ld.const.u32 	%r2, [%rd4];
	ld.u8 	%r3, [%rd1+49];
	mul.wide.u32 	%rd5, %r3, 4;
	add.s64 	%rd6, %rd3, %rd5;
	ld.const.u32 	%r4, [%rd6];
	mad.lo.s32 	%r5, %r2, 25, %r4;
	ld.u8 	%r6, [%rd1+43];
	mul.wide.u32 	%rd7, %r6, 4;
	add.s64 	%rd8, %rd3, %rd7;
	ld.const.u32 	%r7, [%rd8];
	mad.lo.s32 	%r8, %r5, 25, %r7;
	ld.u8 	%r9, [%rd1+48];
	mul.wide.u32 	%rd9, %r9, 4;
	add.s64 	%rd10, %rd3, %rd9;
	ld.const.u32 	%r10, [%rd10];
	mad.lo.s32 	%r11, %r8, 25, %r10;
	ld.u8 	%r12, [%rd1+42];
	mul.wide.u32 	%rd11, %r12, 4;
	add.s64 	%rd12, %rd3, %rd11;
	ld.const.u32 	%r13, [%rd12];
	mad.lo.s32 	%r14, %r11, 25, %r13;
	ld.u8 	%r15, [%rd1+47];
	mul.wide.u32 	%rd13, %r15, 4;
	add.s64 	%rd14, %rd3, %rd13;
	ld.const.u32 	%r16, [%rd14];
	mad.lo.s32 	%r17, %r14, 25, %r16;
	ld.global.u64 	%rd15, [h1];
	cvt.s64.s32 	%rd16, %r17;
	add.s64 	%rd17, %rd15, %rd16;
	ld.u8 	%r18, [%rd17];
	st.param.b32 	[func_retval0], %r18;
	ret;

}
.func  (.param .b32 func_retval0) _ZN30_INTERNAL_600458e3_4_k_cu_hash8hashref0EP9state_tag(
	.param .b64 _ZN30_INTERNAL_600458e3_4_k_cu_hash8hashref0EP9state_tag_param_0
)
{
	.reg .b32 	%r<19>;
	.reg .b64 	%rd<18>;

	ld.param.u64 	%rd1, [_ZN30_INTERNAL_600458e3_4_k_cu_hash8hashref0EP9state_tag_param_0];
	ld.u8 	%r1, [%rd1+30];
	mul.wide.u32 	%rd2, %r1, 4;
	mov.u64 	%rd3, ref;
	add.s64 	%rd4, %rd3, %rd2;
	ld.const.u32 	%r2, [%rd4];
	ld.u8 	%r3, [%rd1+35];
	mul.wide.u32 	%rd5, %r3, 4;
	add.s64 	%rd6, %rd3, %rd5;
	ld.const.u32 	%r4, [%rd6];
	mad.lo.s32 	%r5, %r2, 25, %r4;
	ld.u8 	%r6, [%rd1+26];
	mul.wide.u32 	%rd7, %r6, 4;
	add.s64 	%rd8, %rd3, %rd7;
	ld.const.u32 	%r7, [%rd8];
	mad.lo.s32 	%r8, %r5, 25, %r7;
	ld.u8 	%r9, [%rd1+31];
	mul.wide.u32 	%rd9, %r9, 4;
	add.s64 	%rd10, %rd3, %rd9;
	ld.const.u32 	%r10, [%rd10];
	mad.lo.s32 	%r11, %r8, 25, %r10;
	ld.u8 	%r12, [%rd1+36];
	mul.wide.u32 	%rd11, %r12, 4;
	add.s64 	%rd12, %rd3, %rd11;
	ld.const.u32 	%r13, [%rd12];
	mad.lo.s32 	%r14, %r11, 25, %r13;
	ld.u8 	%r15, [%rd1+37];
	mul.wide.u32 	%rd13, %r15, 4;
	add.s64 	%rd14, %rd3, %rd13;
	ld.const.u32 	%r16, [%rd14];
	mad.lo.s32 	%r17, %r14, 25, %r16;
	ld.global.u64 	%rd15, [h0];
	cvt.s64.s32 	%rd16, %r17;
	add.s64 	%rd17, %rd15, %rd16;
	ld.u8 	%r18, [%rd17];
	st.param.b32 	[func_retval0], %r18;
	ret;

}
.func  (.param .b32 func_retval0) _ZN30_INTERNAL_600458e3_4_k_cu_hash8hashref1EP9state_tag(
	.param .b64 _ZN30_INTERNAL_600458e3_4_k_cu_hash8hashref1EP9state_tag_param_0
)
{
	.reg .b32 	%r<19>;
	.reg .b64 	%rd<18>;

	ld.param.u64 	%rd1, [_ZN30_INTERNAL_600458e3_4_k_cu_hash8hashref1EP9state_tag_param_0];
	ld.u8 	%r1, [%rd1+40];
	mul.wide.u32 	%rd2, %r1, 4;
	mov.u64 	%rd3, ref;
	add.s64 	%rd4, %rd3, %rd2;
	ld.const.u32 	%r2, [%rd4];
	ld.u8 	%r3, [%rd1+45];
	mul.wide.u32 	%rd5, %r3, 4;
	add.s64 	%rd6, %rd3, %rd5;
	ld.const.u32 	%r4, [%rd6];
	mad.lo.s32 	%r5, %r2, 25, %r4;
	ld.u8 	%r6, [%rd1+41];
	mul.wide.u32 	%rd7, %r6, 4;
	add.s64 	%rd8, %rd3, %rd7;
	ld.const.u32 	%r7, [%rd8];
	mad.lo.s32 	%r8, %r5, 25, %r7;
	ld.u8 	%r9, [%rd1+46];
	mul.wide.u32 	%rd9, %r9, 4;
	add.s64 	%rd10, %rd3, %rd9;
	ld.const.u32 	%r10, [%rd10];
	mad.lo.s32 	%r11, %r8, 25, %r10;
	ld.u8 	%r12, [%rd1+42];
	mul.wide.u32 	%rd11, %r12, 4;
	add.s64 	%rd12, %rd3, %rd11;
	ld.const.u32 	%r13, [%rd12];
	mad.lo.s32 	%r14, %r11, 25, %r13;
	ld.u8 	%r15, [%rd1+47];
	mul.wide.u32 	%rd13, %r15, 4;
	add.s64 	%rd14, %rd3, %rd13;
	ld.const.u32 	%r16, [%rd14];
	mad.lo.s32 	%r17, %r14, 25, %r16;
	ld.global.u64 	%rd15, [h1];
	cvt.s64.s32 	%rd16, %r17;
	add.s64 	%rd17, %rd15, %rd16;
	ld.u8 	%r18, [%rd17];
	st.param.b32 	[func_retval0], %r18;
	ret;

}
.func  (.param .b32 func_retval0) _ZN30_INTERNAL_600458e3_4_k_cu_hash8hashref2EP9state_tag(
	.param .b64 _ZN30_INTERNAL_600458e3_4_k_cu_hash8hashref2EP9state_tag_param_0
)
{
	.reg .b32 	%r<19>;
	.reg .b64 	%rd<18>;

	ld.param.u64 	%rd1, [_ZN30_INTERNAL_600458e3_4_k_cu_hash8hashref2EP9state_tag_param_0];
	ld.u8 	%r1, [%rd1+34];
	mul.wide.u32 	%rd2, %r1, 4;
	mov.u64 	%rd3, rot180ref;
	add.s64 	%rd4, %rd3, %rd2;
	ld.const.u32 	%r2, [%rd4];
	ld.u8 	%r3, [%rd1+29];
	mul.wide.u32 	%rd5, %r3, 4;
	add.s64 	%rd6, %rd3, %rd5;
	ld.const.u32 	%r4, [%rd6];
	mad.lo.s32 	%r5, %r2, 25, %r4;
	ld.u8 	%r6, [%rd1+33];
	mul.wide.u32 	%rd7, %r6, 4;
	add.s64 	%rd8, %rd3, %rd7;
	ld.const.u32 	%r7, [%rd8];
	mad.lo.s32 	%r8, %r5, 25, %r7;
	ld.u8 	%r9, [%rd1+28];
	mul.wide.u32 	%rd9, %r9, 4;
	add.s64 	%rd10, %rd3, %rd9;
	ld.const.u32 	%r10, [%rd10];
	mad.lo.s32 	%r11, %r8, 25, %r10;
	ld.u8 	%r12, [%rd1+32];
	mul.wide.u32 	%rd11, %r12, 4;
	add.s64 	%rd12, %rd3, %rd11;
	ld.const.u32 	%r13, [%rd12];
	mad.lo.s32 	%r14, %r11, 25, %r13;
	ld.u8 	%r15, [%rd1+27];
	mul.wide.u32 	%rd13, %r15, 4;
	add.s64 	%rd14, %rd3, %rd13;
	ld.const.u32 	%r16, [%rd14];
	mad.lo.s32 	%r17, %r14, 25, %r16;
	ld.global.u64 	%rd15, [h1];
	cvt.s64.s32 	%rd16, %r17;
	add.s64 	%rd17, %rd15, %rd16;
	ld.u8 	%r18, [%rd17];
	st.param.b32 	[func_retval0], %r18;
	ret;

}
.func  (.param .b32 func_retval0) _ZN30_INTERNAL_600458e3_4_k_cu_hash8hashref3EP9state_tag(
	.param .b64 _ZN30_INTERNAL_600458e3_4_k_cu_hash8hashref3EP9state_tag_param_0
)
{
	.reg .b32 	%r<19>;
	.reg .b64 	%rd<18>;

	ld.param.u64 	%rd1, [_ZN30_INTERNAL_600458e3_4_k_cu_hash8hashref3EP9state_tag_param_0];
	ld.u8 	%r1, [%rd1+48];
	mul.wide.u32 	%rd2, %r1, 4;
	mov.u64 	%rd3, rot90ref;
	add.s64 	%rd4, %rd3, %rd2;
	ld.const.u32 	%r2, [%rd4];
	ld.u8 	%r3, [%rd1+49];
	mul.wide.u32 	%rd5, %r3, 4;
	add.s64 	%rd6, %rd3, %rd5;
	ld.const.u32 	%r4, [%rd6];
	mad.lo.s32 	%r5, %r2, 25, %r4;
	ld.u8 	%r6, [%rd1+43];
	mul.wide.u32 	%rd7, %r6, 4;
	add.s64 	%rd8, %rd3, %rd7;
	ld.const.u32 	%r7, [%rd8];
	mad.lo.s32 	%r8, %r5, 25, %r7;
	ld.u8 	%r9, [%rd1+44];
	mul.wide.u32 	%rd9, %r9, 4;
	add.s64 	%rd10, %rd3, %rd9;
	ld.const.u32 	%r10, [%rd10];
	mad.lo.s32 	%r11, %r8, 25, %r10;
	ld.u8 	%r12, [%rd1+38];
	mul.wide.u32 	%rd11, %r12, 4;
	add.s64 	%rd12, %rd3, %rd11;
	ld.const.u32 	%r13, [%rd12];
	mad.lo.s32 	%r14, %r11, 25, %r13;
	ld.u8 	%r15, [%rd1+39];
	mul.wide.u32 	%rd13, %r15, 4;
	add.s64 	%rd14, %rd3, %rd13;
	ld.const.u32 	%r16, [%rd14];
	mad.lo.s32 	%r17, %r14, 25, %r16;
	ld.global.u64 	%rd15, [h1];
	cvt.s64.s32 	%rd16, %r17;
	add.s64 	%rd17, %rd15, %rd16;
	ld.u8 	%r18, [%rd17];
	st.param.b32 	[func_retval0], %r18;
	ret;

}
	// .globl	_Z11idas_kernelP9input_tagP15search_stat_tagiPaPbPhS5_P13div_stack_tag
.visible .entry _Z11idas_kernelP9input_tagP15search_stat_tagiPaPbPhS5_P13div_stack_tag(
	.param .u64 .ptr .align 1 _Z11idas_kernelP9input_tagP15search_stat_tagiPaPbPhS5_P13div_stack_tag_param_0,
	.param .u64 .ptr .align 1 _Z11idas_kernelP9input_tagP15search_stat_tagiPaPbPhS5_P13div_stack_tag_param_1,
	.param .u32 _Z11idas_kernelP9input_tagP15search_stat_tagiPaPbPhS5_P13div_stack_tag_param_2,
	.param .u64 .ptr .align 1 _Z11idas_kernelP9input_tagP15search_stat_tagiPaPbPhS5_P13div_stack_tag_param_3,
	.param .u64 .ptr .align 1 _Z11idas_kernelP9input_tagP15search_stat_tagiPaPbPhS5_P13div_stack_tag_param_4,
	.param .u64 .ptr .align 1 _Z11idas_kernelP9input_tagP15search_stat_tagiPaPbPhS5_P13div_stack_tag_param_5,
	.param .u64 .ptr .align 1 _Z11idas_kernelP9input_tagP15search_stat_tagiPaPbPhS5_P13div_stack_tag_param_6,
	.param .u64 .ptr .align 1 _Z11idas_kernelP9input_tagP15search_stat_tagiPaPbPhS5_P13div_stack_tag_param_7
)
{
	.local .align 1 .b8 	__local_depot8[122];
	.reg .b64 	%SP;
	.reg .b64 	%SPL;
	.reg .pred 	%p<52>;
	.reg .b16 	%rs<220>;
	.reg .b32 	%r<279>;
	.reg .b64 	%rd<140>;
	// demoted variable
	.shared .align 1 .b8 movable_table_shared[100];
	mov.u64 	%SPL, __local_depot8;
	cvta.local.u64 	%SP, %SPL;
	ld.param.u64 	%rd25, [_Z11idas_kernelP9input_tagP15search_stat_tagiPaPbPhS5_P13div_stack_tag_param_0];
	ld.param.u64 	%rd26, [_Z11idas_kernelP9input_tagP15search_stat_tagiPaPbPhS5_P13div_stack_tag_param_1];
	ld.param.u32 	%r31, [_Z11idas_kernelP9input_tagP15search_stat_tagiPaPbPhS5_P13div_stack_tag_param_2];
	ld.param.u64 	%rd27, [_Z11idas_kernelP9input_tagP15search_stat_tagiPaPbPhS5_P13div_stack_tag_param_4];
	ld.param.u64 	%rd23, [_Z11idas_kernelP9input_tagP15search_stat_tagiPaPbPhS5_P13div_stack_tag_param_5];
	ld.param.u64 	%rd24, [_Z11idas_kernelP9input_tagP15search_stat_tagiPaPbPhS5_P13div_stack_tag_param_6];
	ld.param.u64 	%rd28, [_Z11idas_kernelP9input_tagP15search_stat_tagiPaPbPhS5_P13div_stack_tag_param_7];
	cvta.to.global.u64 	%rd1, %rd27;
	cvta.to.global.u64 	%rd29, %rd28;
	cvta.to.global.u64 	%rd2, %rd25;
	cvta.to.global.u64 	%rd30, %rd26;
	add.u64 	%rd3, %SPL, 0;
	add.u64 	%rd32, %SP, 61;
	add.u64 	%rd4, %SPL, 61;
	mov.u32 	%r1, %tid.x;
	mov.u32 	%r2, %ctaid.x;
	mul.wide.u32 	%rd33, %r2, 23428;
	add.s64 	%rd5, %rd29, %rd33;
	setp.ne.s32 	%p1, %r1, 0;
	mul.wide.u32 	%rd34, %r2, 16;
	add.s64 	%rd35, %rd30, %rd34;
	add.s64 	%rd6, %rd35, 8;
	@%p1 bra 	$L__BB8_2;
	st.global.u64 	[h0], %rd23;
	st.global.u64 	[h1], %rd24;
	mov.b64 	%rd36, 0;
	st.global.u64 	[%rd6], %rd36;
$L__BB8_2:
	mul.wide.u32 	%rd37, %r2, 36;
	add.s64 	%rd7, %rd2, %rd37;
	ld.global.u32 	%r32, [%rd7+28];
	st.local.u8 	[%rd4+51], %r32;
	ld.global.u8 	%rs48, [%rd7+32];
	st.local.u8 	[%rd4+52], %rs48;
	ld.global.u8 	%rs1, [%rd7];
	setp.ne.s16 	%p2, %rs1, 0;
	@%p2 bra 	$L__BB8_4;
	mov.b16 	%rs49, 0;
	st.local.u8 	[%rd4+50], %rs49;
$L__BB8_4:
	st.local.u8 	[%rd4], %rs1;
	cvt.u64.u16 	%rd38, %rs1;
	add.s64 	%rd39, %rd4, %rd38;
	mov.b16 	%rs50, 0;
	st.local.u8 	[%rd39+25], %rs50;
	ld.global.u8 	%rs2, [%rd7+1];
	setp.ne.s16 	%p3, %rs2, 0;
	@%p3 bra 	$L__BB8_6;
	mov.b16 	%rs51, 1;
	st.local.u8 	[%rd4+50], %rs51;
$L__BB8_6:
	st.local.u8 	[%rd4+1], %rs2;
	cvt.u64.u16 	%rd40, %rs2;
	add.s64 	%rd41, %rd4, %rd40;
	mov.b16 	%rs52, 1;
	st.local.u8 	[%rd41+25], %rs52;
	ld.global.u8 	%rs3, [%rd7+2];
	setp.ne.s16 	%p4, %rs3, 0;
	@%p4 bra 	$L__BB8_8;
	mov.b16 	%rs53, 2;
	st.local.u8 	[%rd4+50], %rs53;
$L__BB8_8:
	st.local.u8 	[%rd4+2], %rs3;
	cvt.u64.u16 	%rd42, %rs3;
	add.s64 	%rd43, %rd4, %rd42;
	mov.b16 	%rs54, 2;
	st.local.u8 	[%rd43+25], %rs54;
	ld.global.u8 	%rs4, [%rd7+3];
	setp.ne.s16 	%p5, %rs4, 0;
	@%p5 bra 	$L__BB8_10;
	mov.b16 	%rs55, 3;
	st.local.u8 	[%rd4+50], %rs55;
$L__BB8_10:
	st.local.u8 	[%rd4+3], %rs4;
	cvt.u64.u16 	%rd44, %rs4;
	add.s64 	%rd45, %rd4, %rd44;
	mov.b16 	%rs56, 3;
	st.local.u8 	[%rd45+25], %rs56;
	ld.global.u8 	%rs5, [%rd7+4];
	setp.ne.s16 	%p6, %rs5, 0;
	@%p6 bra 	$L__BB8_12;
	mov.b16 	%rs57, 4;
	st.local.u8 	[%rd4+50], %rs57;
$L__BB8_12:
	st.local.u8 	[%rd4+4], %rs5;
	cvt.u64.u16 	%rd46, %rs5;
	add.s64 	%rd47, %rd4, %rd46;
	mov.b16 	%rs58, 4;
	st.local.u8 	[%rd47+25], %rs58;
	ld.global.u8 	%rs6, [%rd7+5];
	setp.ne.s16 	%p7, %rs6, 0;
	@%p7 bra 	$L__BB8_14;
	mov.b16 	%rs59, 5;
	st.local.u8 	[%rd4+50], %rs59;
$L__BB8_14:
	st.local.u8 	[%rd4+5], %rs6;
	cvt.u64.u16 	%rd48, %rs6;
	add.s64 	%rd49, %rd4, %rd48;
	mov.b16 	%rs60, 5;
	st.local.u8 	[%rd49+25], %rs60;
	ld.global.u8 	%rs7, [%rd7+6];
	setp.ne.s16 	%p8, %rs7, 0;
	@%p8 bra 	$L__BB8_16;
	mov.b16 	%rs61, 6;
	st.local.u8 	[%rd4+50], %rs61;
$L__BB8_16:
	st.local.u8 	[%rd4+6], %rs7;
	cvt.u64.u16 	%rd50, %rs7;
	add.s64 	%rd51, %rd4, %rd50;
	mov.b16 	%rs62, 6;
	st.local.u8 	[%rd51+25], %rs62;
	ld.global.u8 	%rs8, [%rd7+7];
	setp.ne.s16 	%p9, %rs8, 0;
	@%p9 bra 	$L__BB8_18;
	mov.b16 	%rs63, 7;
	st.local.u8 	[%rd4+50], %rs63;
$L__BB8_18:
	st.local.u8 	[%rd4+7], %rs8;
	cvt.u64.u16 	%rd52, %rs8;
	add.s64 	%rd53, %rd4, %rd52;
	mov.b16 	%rs64, 7;
	st.local.u8 	[%rd53+25], %rs64;
	ld.global.u8 	%rs9, [%rd7+8];
	setp.ne.s16 	%p10, %rs9, 0;
	@%p10 bra 	$L__BB8_20;
	mov.b16 	%rs65, 8;
	st.local.u8 	[%rd4+50], %rs65;
$L__BB8_20:
	st.local.u8 	[%rd4+8], %rs9;
	cvt.u64.u16 	%rd54, %rs9;
	add.s64 	%rd55, %rd4, %rd54;
	mov.b16 	%rs66, 8;
	st.local.u8 	[%rd55+25], %rs66;
	ld.global.u8 	%rs10, [%rd7+9];
	setp.ne.s16 	%p11, %rs10, 0;
	@%p11 bra 	$L__BB8_22;
	mov.b16 	%rs67, 9;
	st.local.u8 	[%rd4+50], %rs67;
$L__BB8_22:
	st.local.u8 	[%rd4+9], %rs10;
	cvt.u64.u16 	%rd56, %rs10;
	add.s64 	%rd57, %rd4, %rd56;
	mov.b16 	%rs68, 9;
	st.local.u8 	[%rd57+25], %rs68;
	ld.global.u8 	%rs11, [%rd7+10];
	setp.ne.s16 	%p12, %rs11, 0;
	@%p12 bra 	$L__BB8_24;
	mov.b16 	%rs69, 10;
	st.local.u8 	[%rd4+50], %rs69;
$L__BB8_24:
	st.local.u8 	[%rd4+10], %rs11;
	cvt.u64.u16 	%rd58, %rs11;
	add.s64 	%rd59, %rd4, %rd58;
	mov.b16 	%rs70, 10;
	st.local.u8 	[%rd59+25], %rs70;
	ld.global.u8 	%rs12, [%rd7+11];
	setp.ne.s16 	%p13, %rs12, 0;
	@%p13 bra 	$L__BB8_26;
	mov.b16 	%rs71, 11;
	st.local.u8 	[%rd4+50], %rs71;
$L__BB8_26:
	st.local.u8 	[%rd4+11], %rs12;
	cvt.u64.u16 	%rd60, %rs12;
	add.s64 	%rd61, %rd4, %rd60;
	mov.b16 	%rs72, 11;
	st.local.u8 	[%rd61+25], %rs72;
	ld.global.u8 	%rs13, [%rd7+12];
	setp.ne.s16 	%p14, %rs13, 0;
	@%p14 bra 	$L__BB8_28;
	mov.b16 	%rs73, 12;
	st.local.u8 	[%rd4+50], %rs73;
$L__BB8_28:
	st.local.u8 	[%rd4+12], %rs13;
	cvt.u64.u16 	%rd62, %rs13;
	add.s64 	%rd63, %rd4, %rd62;
	mov.b16 	%rs74, 12;
	st.local.u8 	[%rd63+25], %rs74;
	ld.global.u8 	%rs14, [%rd7+13];
	setp.ne.s16 	%p15, %rs14, 0;
	@%p15 bra 	$L__BB8_30;
	mov.b16 	%rs75, 13;
	st.local.u8 	[%rd4+50], %rs75;
$L__BB8_30:
	st.local.u8 	[%rd4+13], %rs14;
	cvt.u64.u16 	%rd64, %rs14;
	add.s64 	%rd65, %rd4, %rd64;
	mov.b16 	%rs76, 13;
	st.local.u8 	[%rd65+25], %rs76;
	ld.global.u8 	%rs15, [%rd7+14];
	setp.ne.s16 	%p16, %rs15, 0;
	@%p16 bra 	$L__BB8_32;
	mov.b16 	%rs77, 14;
	st.local.u8 	[%rd4+50], %rs77;
$L__BB8_32:
	st.local.u8 	[%rd4+14], %rs15;
	cvt.u64.u16 	%rd66, %rs15;
	add.s64 	%rd67, %rd4, %rd66;
	mov.b16 	%rs78, 14;
	st.local.u8 	[%rd67+25], %rs78;
	ld.global.u8 	%rs16, [%rd7+15];
	setp.ne.s16 	%p17, %rs16, 0;
	@%p17 bra 	$L__BB8_34;
	mov.b16 	%rs79, 15;
	st.local.u8 	[%rd4+50], %rs79;
$L__BB8_34:
	st.local.u8 	[%rd4+15], %rs16;
	cvt.u64.u16 	%rd68, %rs16;
	add.s64 	%rd69, %rd4, %rd68;
	mov.b16 	%rs80, 15;
	st.local.u8 	[%rd69+25], %rs80;
	ld.global.u8 	%rs17, [%rd7+16];
	setp.ne.s16 	%p18, %rs17, 0;
	@%p18 bra 	$L__BB8_36;
	mov.b16 	%rs81, 16;
	st.local.u8 	[%rd4+50], %rs81;
$L__BB8_36:
	st.local.u8 	[%rd4+16], %rs17;
	cvt.u64.u16 	%rd70, %rs17;
	add.s64 	%rd71, %rd4, %rd70;
	mov.b16 	%rs82, 16;
	st.local.u8 	[%rd71+25], %rs82;
	ld.global.u8 	%rs18, [%rd7+17];
	setp.ne.s16 	%p19, %rs18, 0;
	@%p19 bra 	$L__BB8_38;
	mov.b16 	%rs83, 17;
	st.local.u8 	[%rd4+50], %rs83;
$L__BB8_38:
	st.local.u8 	[%rd4+17], %rs18;
	cvt.u64.u16 	%rd72, %rs18;
	add.s64 	%rd73, %rd4, %rd72;
	mov.b16 	%rs84, 17;
	st.local.u8 	[%rd73+25], %rs84;
	ld.global.u8 	%rs19, [%rd7+18];
	setp.ne.s16 	%p20, %rs19, 0;
	@%p20 bra 	$L__BB8_40;
	mov.b16 	%rs85, 18;
	st.local.u8 	[%rd4+50], %rs85;
$L__BB8_40:
	st.local.u8 	[%rd4+18], %rs19;
	cvt.u64.u16 	%rd74, %rs19;
	add.s64 	%rd75, %rd4, %rd74;
	mov.b16 	%rs86, 18;
	st.local.u8 	[%rd75+25], %rs86;
	ld.global.u8 	%rs20, [%rd7+19];
	setp.ne.s16 	%p21, %rs20, 0;
	@%p21 bra 	$L__BB8_42;
	mov.b16 	%rs87, 19;
	st.local.u8 	[%rd4+50], %rs87;
$L__BB8_42:
	st.local.u8 	[%rd4+19], %rs20;
	cvt.u64.u16 	%rd76, %rs20;
	add.s64 	%rd77, %rd4, %rd76;
	mov.b16 	%rs88, 19;
	st.local.u8 	[%rd77+25], %rs88;
	ld.global.u8 	%rs21, [%rd7+20];
	setp.ne.s16 	%p22, %rs21, 0;
	@%p22 bra 	$L__BB8_44;
	mov.b16 	%rs89, 20;
	st.local.u8 	[%rd4+50], %rs89;
$L__BB8_44:
	st.local.u8 	[%rd4+20], %rs21;
	cvt.u64.u16 	%rd78, %rs21;
	add.s64 	%rd79, %rd4, %rd78;
	mov.b16 	%rs90, 20;
	st.local.u8 	[%rd79+25], %rs90;
	ld.global.u8 	%rs22, [%rd7+21];
	setp.ne.s16 	%p23, %rs22, 0;
	@%p23 bra 	$L__BB8_46;
	mov.b16 	%rs91, 21;
	st.local.u8 	[%rd4+50], %rs91;
$L__BB8_46:
	st.local.u8 	[%rd4+21], %rs22;
	cvt.u64.u16 	%rd80, %rs22;
	add.s64 	%rd81, %rd4, %rd80;
	mov.b16 	%rs92, 21;
	st.local.u8 	[%rd81+25], %rs92;
	ld.global.u8 	%rs23, [%rd7+22];
	setp.ne.s16 	%p24, %rs23, 0;
	@%p24 bra 	$L__BB8_48;
	mov.b16 	%rs93, 22;
	st.local.u8 	[%rd4+50], %rs93;
$L__BB8_48:
	st.local.u8 	[%rd4+22], %rs23;
	cvt.u64.u16 	%rd82, %rs23;
	add.s64 	%rd83, %rd4, %rd82;
	mov.b16 	%rs94, 22;
	st.local.u8 	[%rd83+25], %rs94;
	ld.global.u8 	%rs24, [%rd7+23];
	setp.ne.s16 	%p25, %rs24, 0;
	@%p25 bra 	$L__BB8_50;
	mov.b16 	%rs95, 23;
	st.local.u8 	[%rd4+50], %rs95;
$L__BB8_50:
	st.local.u8 	[%rd4+23], %rs24;
	cvt.u64.u16 	%rd84, %rs24;
	add.s64 	%rd85, %rd4, %rd84;
	mov.b16 	%rs96, 23;
	st.local.u8 	[%rd85+25], %rs96;
	ld.global.u8 	%rs25, [%rd7+24];
	setp.ne.s16 	%p26, %rs25, 0;
	@%p26 bra 	$L__BB8_52;
	mov.b16 	%rs97, 24;
	st.local.u8 	[%rd4+50], %rs97;
$L__BB8_52:
	st.local.u8 	[%rd4+24], %rs25;
	cvt.u64.u16 	%rd86, %rs25;
	add.s64 	%rd87, %rd4, %rd86;
	mov.b16 	%rs98, 24;
	st.local.u8 	[%rd87+25], %rs98;
	ld.global.u64 	%rd88, [hash];
	{ // callseq 0, 0
	.param .b64 param0;
	st.param.b64 	[param0], %rd32;
	.param .b32 retval0;
	prototype_0 : .callprototype (.param .b32 _) _ (.param .b64 _);
	call (retval0), 
	%rd88, 
	(
	param0
	)
	, prototype_0;
	ld.param.b32 	%r33, [retval0];
	} // callseq 0
	st.local.u8 	[%rd4+53], %r33;
	ld.global.u64 	%rd90, [rhash];
	{ // callseq 1, 0
	.param .b64 param0;
	st.param.b64 	[param0], %rd32;
	.param .b32 retval0;
	prototype_1 : .callprototype (.param .b32 _) _ (.param .b64 _);
	call (retval0), 
	%rd90, 
	(
	param0
	)
	, prototype_1;
	ld.param.b32 	%r35, [retval0];
	} // callseq 1
	st.local.u8 	[%rd4+57], %r35;
	ld.global.u64 	%rd91, [hash+8];
	{ // callseq 2, 0
	.param .b64 param0;
	st.param.b64 	[param0], %rd32;
	.param .b32 retval0;
	prototype_2 : .callprototype (.param .b32 _) _ (.param .b64 _);
	call (retval0), 
	%rd91, 
	(
	param0
	)
	, prototype_2;
	ld.param.b32 	%r37, [retval0];
	} // callseq 2
	st.local.u8 	[%rd4+54], %r37;
	ld.global.u64 	%rd92, [rhash+8];
	{ // callseq 3, 0
	.param .b64 param0;
	st.param.b64 	[param0], %rd32;
	.param .b32 retval0;
	prototype_3 : .callprototype (.param .b32 _) _ (.param .b64 _);
	call (retval0), 
	%rd92, 
	(
	param0
	)
	, prototype_3;
	ld.param.b32 	%r39, [retval0];
	} // callseq 3
	st.local.u8 	[%rd4+58], %r39;
	ld.global.u64 	%rd93, [hash+16];
	{ // callseq 4, 0
	.param .b64 param0;
	st.param.b64 	[param0], %rd32;
	.param .b32 retval0;
	prototype_4 : .callprototype (.param .b32 _) _ (.param .b64 _);
	call (retval0), 
	%rd93, 
	(
	param0
	)
	, prototype_4;
	ld.param.b32 	%r41, [retval0];
	} // callseq 4
	st.local.u8 	[%rd4+55], %r41;
	ld.global.u64 	%rd94, [rhash+16];
	{ // callseq 5, 0
	.param .b64 param0;
	st.param.b64 	[param0], %rd32;
	.param .b32 retval0;
	prototype_5 : .callprototype (.param .b32 _) _ (.param .b64 _);
	call (retval0), 
	%rd94, 
	(
	param0
	)
	, prototype_5;
	ld.param.b32 	%r43, [retval0];
	} // callseq 5
	st.local.u8 	[%rd4+59], %r43;
	ld.global.u64 	%rd95, [hash+24];
	{ // callseq 6, 0
	.param .b64 param0;
	st.param.b64 	[param0], %rd32;
	.param .b32 retval0;
	prototype_6 : .callprototype (.param .b32 _) _ (.param .b64 _);
	call (retval0), 
	%rd95, 
	(
	param0
	)
	, prototype_6;
	ld.param.b32 	%r45, [retval0];
	} // callseq 6
	st.local.u8 	[%rd4+56], %r45;
	ld.global.u64 	%rd96, [rhash+24];
	{ // callseq 7, 0
	.param .b64 param0;
	st.param.b64 	[param0], %rd32;
	.param .b32 retval0;
	prototype_7 : .callprototype (.param .b32 _) _ (.param .b64 _);
	call (retval0), 
	%rd96, 
	(
	param0
	)
	, prototype_7;
	ld.param.b32 	%r47, [retval0];
	} // callseq 7
	cvt.u16.u32 	%rs26, %r47;
	st.local.u8 	[%rd4+60], %rs26;
	ld.local.u8 	%rs27, [%rd4+51];
	ld.local.u8 	%rs28, [%rd4+53];
	ld.local.u8 	%rs29, [%rd4+54];
	ld.local.u8 	%rs30, [%rd4+55];
	ld.local.u8 	%rs31, [%rd4+56];
	ld.local.u8 	%rs32, [%rd4+57];
	ld.local.u8 	%rs33, [%rd4+58];
	ld.local.u8 	%rs34, [%rd4+59];
	cvt.u32.u16 	%r49, %rs27;
	and.b32  	%r50, %r49, 255;
	cvt.u32.u16 	%r51, %rs28;
	and.b32  	%r52, %r51, 255;
	cvt.u32.u16 	%r53, %rs29;
	and.b32  	%r54, %r53, 255;
	add.s32 	%r55, %r54, %r52;
	cvt.u32.u16 	%r56, %rs30;
	and.b32  	%r57, %r56, 255;
	add.s32 	%r58, %r55, %r57;
	cvt.u32.u16 	%r59, %rs31;
	and.b32  	%r60, %r59, 255;
	add.s32 	%r61, %r58, %r60;
	cvt.u32.u16 	%r62, %rs32;
	and.b32  	%r63, %r62, 255;
	cvt.u32.u16 	%r64, %rs33;
	and.b32  	%r65, %r64, 255;
	add.s32 	%r66, %r65, %r63;
	cvt.u32.u16 	%r67, %rs34;
	and.b32  	%r68, %r67, 255;
	add.s32 	%r69, %r66, %r68;
	and.b32  	%r70, %r47, 255;
	add.s32 	%r71, %r69, %r70;
	max.u32 	%r72, %r61, %r71;
	add.s32 	%r73, %r72, %r50;
	setp.gt.s32 	%p27, %r73, %r31;
	@%p27 bra 	$L__BB8_95;
	setp.ne.s32 	%p28, %r1, 0;
	@%p28 bra 	$L__BB8_55;
	ld.local.u8 	%r74, [%rd4+3];
	ld.local.u8 	%r75, [%rd4+2];
	prmt.b32 	%r76, %r75, %r74, 0x3340U;
	ld.local.u8 	%r77, [%rd4+1];
	ld.local.u8 	%r78, [%rd4];
	prmt.b32 	%r79, %r78, %r77, 0x3340U;
	prmt.b32 	%r80, %r79, %r76, 0x5410U;
	ld.local.u8 	%r81, [%rd4+5];
	ld.local.u8 	%r82, [%rd4+4];
	ld.local.u8 	%r83, [%rd4+7];
	ld.local.u8 	%r84, [%rd4+6];
	ld.local.u8 	%r85, [%rd4+9];
	ld.local.u8 	%r86, [%rd4+8];
	ld.local.u8 	%r87, [%rd4+11];
	ld.local.u8 	%r88, [%rd4+10];
	ld.local.u8 	%r89, [%rd4+13];
	ld.local.u8 	%r90, [%rd4+12];
	ld.local.u8 	%r91, [%rd4+15];
	ld.local.u8 	%r92, [%rd4+14];
	ld.local.u8 	%r93, [%rd4+17];
	ld.local.u8 	%r94, [%rd4+16];
	ld.local.u8 	%r95, [%rd4+19];
	ld.local.u8 	%r96, [%rd4+18];
	ld.local.u8 	%r97, [%rd4+21];
	ld.local.u8 	%r98, [%rd4+20];
	ld.local.u8 	%r99, [%rd4+23];
	ld.local.u8 	%r100, [%rd4+22];
	ld.local.u8 	%r101, [%rd4+25];
	ld.local.u8 	%r102, [%rd4+24];
	ld.local.u8 	%r103, [%rd4+27];
	ld.local.u8 	%r104, [%rd4+26];
	ld.local.u8 	%r105, [%rd4+29];
	ld.local.u8 	%r106, [%rd4+28];
	ld.local.u8 	%r107, [%rd4+31];
	ld.local.u8 	%r108, [%rd4+30];
	ld.local.u8 	%r109, [%rd4+33];
	ld.local.u8 	%r110, [%rd4+32];
	ld.local.u8 	%r111, [%rd4+35];
	ld.local.u8 	%r112, [%rd4+34];
	ld.local.u8 	%r113, [%rd4+37];
	ld.local.u8 	%r114, [%rd4+36];
	ld.local.u8 	%r115, [%rd4+39];
	ld.local.u8 	%r116, [%rd4+38];
	ld.local.u8 	%r117, [%rd4+41];
	ld.local.u8 	%r118, [%rd4+40];
	ld.local.u8 	%r119, [%rd4+43];
	ld.local.u8 	%r120, [%rd4+42];
	ld.local.u8 	%r121, [%rd4+45];
	ld.local.u8 	%r122, [%rd4+44];
	ld.local.u8 	%r123, [%rd4+47];
	ld.local.u8 	%r124, [%rd4+46];
	ld.local.u8 	%r125, [%rd4+49];
	ld.local.u8 	%r126, [%rd4+48];
	ld.local.u8 	%r127, [%rd4+50];
	ld.local.u8 	%r128, [%rd4+52];
	st.global.u32 	[%rd5+4], %r80;
	prmt.b32 	%r129, %r84, %r83, 0x3340U;
	prmt.b32 	%r130, %r82, %r81, 0x3340U;
	prmt.b32 	%r131, %r130, %r129, 0x5410U;
	st.global.u32 	[%rd5+8], %r131;
	prmt.b32 	%r132, %r88, %r87, 0x3340U;
	prmt.b32 	%r133, %r86, %r85, 0x3340U;
	prmt.b32 	%r134, %r133, %r132, 0x5410U;
	st.global.u32 	[%rd5+12], %r134;
	prmt.b32 	%r135, %r92, %r91, 0x3340U;
	prmt.b32 	%r136, %r90, %r89, 0x3340U;
	prmt.b32 	%r137, %r136, %r135, 0x5410U;
	st.global.u32 	[%rd5+16], %r137;
	prmt.b32 	%r138, %r96, %r95, 0x3340U;
	prmt.b32 	%r139, %r94, %r93, 0x3340U;
	prmt.b32 	%r140, %r139, %r138, 0x5410U;
	st.global.u32 	[%rd5+20], %r140;
	prmt.b32 	%r141, %r100, %r99, 0x3340U;
	prmt.b32 	%r142, %r98, %r97, 0x3340U;
	prmt.b32 	%r143, %r142, %r141, 0x5410U;
	st.global.u32 	[%rd5+24], %r143;
	prmt.b32 	%r144, %r104, %r103, 0x3340U;
	prmt.b32 	%r145, %r102, %r101, 0x3340U;
	prmt.b32 	%r146, %r145, %r144, 0x5410U;
	st.global.u32 	[%rd5+28], %r146;
	prmt.b32 	%r147, %r108, %r107, 0x3340U;
	prmt.b32 	%r148, %r106, %r105, 0x3340U;
	prmt.b32 	%r149, %r148, %r147, 0x5410U;
	st.global.u32 	[%rd5+32], %r149;
	prmt.b32 	%r150, %r112, %r111, 0x3340U;
	prmt.b32 	%r151, %r110, %r109, 0x3340U;
	prmt.b32 	%r152, %r151, %r150, 0x5410U;
	st.global.u32 	[%rd5+36], %r152;
	prmt.b32 	%r153, %r116, %r115, 0x3340U;
	prmt.b32 	%r154, %r114, %r113, 0x3340U;
	prmt.b32 	%r155, %r154, %r153, 0x5410U;
	st.global.u32 	[%rd5+40], %r155;
	prmt.b32 	%r156, %r120, %r119, 0x3340U;
	prmt.b32 	%r157, %r118, %r117, 0x3340U;
	prmt.b32 	%r158, %r157, %r156, 0x5410U;
	st.global.u32 	[%rd5+44], %r158;
	prmt.b32 	%r159, %r124, %r123, 0x3340U;
	prmt.b32 	%r160, %r122, %r121, 0x3340U;
	prmt.b32 	%r161, %r160, %r159, 0x5410U;
	st.global.u32 	[%rd5+48], %r161;
	prmt.b32 	%r163, %r127, %r49, 0x3340U;
	prmt.b32 	%r164, %r126, %r125, 0x3340U;
	prmt.b32 	%r165, %r164, %r163, 0x5410U;
	st.global.u32 	[%rd5+52], %r165;
	prmt.b32 	%r168, %r53, %r56, 0x3340U;
	prmt.b32 	%r170, %r128, %r51, 0x3340U;
	prmt.b32 	%r171, %r170, %r168, 0x5410U;
	st.global.u32 	[%rd5+56], %r171;
	prmt.b32 	%r174, %r64, %r67, 0x3340U;
	prmt.b32 	%r177, %r59, %r62, 0x3340U;
	prmt.b32 	%r178, %r177, %r174, 0x5410U;
	st.global.u32 	[%rd5+60], %r178;
	st.global.u8 	[%rd5+64], %rs26;
	mov.b32 	%r179, 1;
	st.global.u32 	[%rd5], %r179;
$L__BB8_55:
	setp.gt.u32 	%p29, %r1, 99;
	@%p29 bra 	$L__BB8_62;
	mov.u32 	%r3, %ntid.x;
	add.s32 	%r180, %r1, %r3;
	max.u32 	%r181, %r180, 100;
	setp.lt.u32 	%p30, %r180, 100;
	selp.u32 	%r182, 1, 0, %p30;
	add.s32 	%r183, %r180, %r182;
	sub.s32 	%r184, %r181, %r183;
	div.u32 	%r185, %r184, %r3;
	add.s32 	%r4, %r185, %r182;
	and.b32  	%r186, %r4, 3;
	setp.eq.s32 	%p31, %r186, 3;
	mov.u32 	%r274, %r1;
	@%p31 bra 	$L__BB8_59;
	cvt.u64.u32 	%rd97, %r1;
	add.s64 	%rd137, %rd1, %rd97;
	add.s32 	%r187, %r4, 1;
	and.b32  	%r188, %r187, 3;
	neg.s32 	%r272, %r188;
	cvt.u64.u32 	%rd98, %r3;
	mov.u32 	%r274, %r1;
$L__BB8_58:
	.pragma "nounroll";
	ld.global.u8 	%rs99, [%rd137];
	and.b32  	%r189, %r274, -4;
	mov.u32 	%r190, movable_table_shared;
	add.s32 	%r191, %r190, %r189;
	and.b32  	%r192, %r274, 3;
	add.s32 	%r193, %r191, %r192;
	st.shared.u8 	[%r193], %rs99;
	add.s32 	%r274, %r274, %r3;
	add.s64 	%rd137, %rd137, %rd98;
	add.s32 	%r272, %r272, 1;
	setp.ne.s32 	%p32, %r272, 0;
	@%p32 bra 	$L__BB8_58;
$L__BB8_59:
	setp.lt.u32 	%p33, %r4, 3;
	@%p33 bra 	$L__BB8_62;
	and.b32  	%r194, %r274, 3;
	add.s32 	%r275, %r3, %r274;
	and.b32  	%r195, %r275, 3;
	mov.u32 	%r196, movable_table_shared;
	add.s32 	%r12, %r196, %r194;
	add.s32 	%r13, %r196, %r195;
	shl.b32 	%r197, %r3, 1;
	add.s32 	%r277, %r274, %r197;
	shl.b32 	%r15, %r3, 2;
	mad.lo.s32 	%r276, %r3, 3, %r274;
$L__BB8_61:
	cvt.u64.u32 	%rd99, %r274;
	add.s64 	%rd100, %rd1, %rd99;
	ld.global.u8 	%rs100, [%rd100];
	and.b32  	%r198, %r274, -4;
	add.s32 	%r199, %r12, %r198;
	st.shared.u8 	[%r199], %rs100;
	add.s32 	%r200, %r274, %r3;
	cvt.u64.u32 	%rd101, %r275;
	add.s64 	%rd102, %rd1, %rd101;
	ld.global.u8 	%rs101, [%rd102];
	and.b32  	%r201, %r275, -4;
	add.s32 	%r202, %r13, %r201;
	st.shared.u8 	[%r202], %rs101;
	add.s32 	%r203, %r200, %r3;
	cvt.u64.u32 	%rd103, %r277;
	add.s64 	%rd104, %rd1, %rd103;
	ld.global.u8 	%rs102, [%rd104];
	and.b32  	%r204, %r277, -4;
	add.s32 	%r206, %r196, %r204;
	and.b32  	%r207, %r277, 3;
	add.s32 	%r208, %r206, %r207;
	st.shared.u8 	[%r208], %rs102;
	add.s32 	%r209, %r203, %r3;
	cvt.u64.u32 	%rd105, %r276;
	add.s64 	%rd106, %rd1, %rd105;
	ld.global.u8 	%rs103, [%rd106];
	and.b32  	%r210, %r276, -4;
	add.s32 	%r211, %r196, %r210;
	and.b32  	%r212, %r276, 3;
	add.s32 	%r213, %r211, %r212;
	st.shared.u8 	[%r213], %rs103;
	add.s32 	%r274, %r209, %r3;
	add.s32 	%r277, %r277, %r15;
	add.s32 	%r276, %r276, %r15;
	add.s32 	%r275, %r275, %r15;
	setp.lt.u32 	%p34, %r274, 100;
	@%p34 bra 	$L__BB8_61;
$L__BB8_62:
	setp.ne.s32 	%p35, %r1, 0;
	bar.sync 	0;
	@%p35 bra 	$L__BB8_64;
	mov.b16 	%rs104, 0;
	st.global.u8 	[%rd6+-8], %rs104;
$L__BB8_64:
	cvt.u16.u32 	%rs105, %r1;
	and.b16  	%rs35, %rs105, 3;
	and.b32  	%r25, %r1, 3;
	mov.b64 	%rd138, 0;
	shr.u32 	%r216, %r1, 2;
	not.b32 	%r217, %r216;
	mov.u32 	%r223, movable_table_shared;
	add.s32 	%r224, %r223, %r25;
	cvt.u32.u16 	%r227, %rs35;
	mul.wide.u32 	%rd110, %r227, 4;
	mov.u64 	%rd111, pos_diff_table;
	add.s64 	%rd112, %rd111, %rd110;
	mov.u64 	%rd120, whichpat;
$L__BB8_65:
	ld.global.u32 	%r214, [%rd5];
	setp.eq.s32 	%p36, %r214, 0;
	bar.sync 	0;
	@%p36 bra 	$L__BB8_94;
	ld.global.u32 	%r215, [%rd5];
	add.s32 	%r26, %r215, %r217;
	setp.lt.s32 	%p37, %r26, 0;
	@%p37 bra 	$L__BB8_68;
	mul.wide.u32 	%rd108, %r26, 61;
	add.s64 	%rd109, %rd5, %rd108;
	ld.global.u8 	%rs106, [%rd109+4];
	ld.global.u8 	%rs107, [%rd109+5];
	ld.global.u8 	%rs108, [%rd109+6];
	ld.global.u8 	%rs109, [%rd109+7];
	ld.global.u8 	%rs110, [%rd109+8];
	ld.global.u8 	%rs111, [%rd109+9];
	ld.global.u8 	%rs112, [%rd109+10];
	ld.global.u8 	%rs113, [%rd109+11];
	ld.global.u8 	%rs114, [%rd109+12];
	ld.global.u8 	%rs115, [%rd109+13];
	ld.global.u8 	%rs116, [%rd109+14];
	ld.global.u8 	%rs117, [%rd109+15];
	ld.global.u8 	%rs118, [%rd109+16];
	ld.global.u8 	%rs119, [%rd109+17];
	ld.global.u8 	%rs120, [%rd109+18];
	ld.global.u8 	%rs121, [%rd109+19];
	ld.global.u8 	%rs122, [%rd109+20];
	ld.global.u8 	%rs123, [%rd109+21];
	ld.global.u8 	%rs124, [%rd109+22];
	ld.global.u8 	%rs125, [%rd109+23];
	ld.global.u8 	%rs126, [%rd109+24];
	ld.global.u8 	%rs127, [%rd109+25];
	ld.global.u8 	%rs128, [%rd109+26];
	ld.global.u8 	%rs129, [%rd109+27];
	ld.global.u8 	%rs130, [%rd109+28];
	ld.global.u8 	%rs131, [%rd109+29];
	ld.global.u8 	%rs132, [%rd109+30];
	ld.global.u8 	%rs133, [%rd109+31];
	ld.global.u8 	%rs134, [%rd109+32];
	ld.global.u8 	%rs135, [%rd109+33];
	ld.global.u8 	%rs136, [%rd109+34];
	ld.global.u8 	%rs137, [%rd109+35];
	ld.global.u8 	%rs138, [%rd109+36];
	ld.global.u8 	%rs139, [%rd109+37];
	ld.global.u8 	%rs140, [%rd109+38];
	ld.global.u8 	%rs141, [%rd109+39];
	ld.global.u8 	%rs142, [%rd109+40];
	ld.global.u8 	%rs143, [%rd109+41];
	ld.global.u8 	%rs144, [%rd109+42];
	ld.global.u8 	%rs145, [%rd109+43];
	ld.global.u8 	%rs146, [%rd109+44];
	ld.global.u8 	%rs147, [%rd109+45];
	ld.global.u8 	%rs148, [%rd109+46];
	ld.global.u8 	%rs149, [%rd109+47];
	ld.global.u8 	%rs150, [%rd109+48];
	ld.global.u8 	%rs151, [%rd109+49];
	ld.global.u8 	%rs152, [%rd109+50];
	ld.global.u8 	%rs153, [%rd109+51];
	ld.global.u8 	%rs154, [%rd109+52];
	ld.global.u8 	%rs155, [%rd109+53];
	ld.global.u8 	%rs156, [%rd109+54];
	ld.global.u8 	%rs157, [%rd109+55];
	ld.global.u8 	%rs158, [%rd109+56];
	ld.global.u8 	%rs159, [%rd109+57];
	ld.global.u8 	%rs160, [%rd109+58];
	ld.global.u8 	%rs161, [%rd109+59];
	ld.global.u8 	%rs162, [%rd109+60];
	ld.global.u8 	%rs163, [%rd109+61];
	ld.global.u8 	%rs164, [%rd109+62];
	ld.global.u8 	%rs165, [%rd109+63];
	ld.global.u8 	%rs166, [%rd109+64];
	st.local.u8 	[%rd3], %rs106;
	st.local.u8 	[%rd3+1], %rs107;
	st.local.u8 	[%rd3+2], %rs108;
	st.local.u8 	[%rd3+3], %rs109;
	st.local.u8 	[%rd3+4], %rs110;
	st.local.u8 	[%rd3+5], %rs111;
	st.local.u8 	[%rd3+6], %rs112;
	st.local.u8 	[%rd3+7], %rs113;
	st.local.u8 	[%rd3+8], %rs114;
	st.local.u8 	[%rd3+9], %rs115;
	st.local.u8 	[%rd3+10], %rs116;
	st.local.u8 	[%rd3+11], %rs117;
	st.local.u8 	[%rd3+12], %rs118;
	st.local.u8 	[%rd3+13], %rs119;
	st.local.u8 	[%rd3+14], %rs120;
	st.local.u8 	[%rd3+15], %rs121;
	st.local.u8 	[%rd3+16], %rs122;
	st.local.u8 	[%rd3+17], %rs123;
	st.local.u8 	[%rd3+18], %rs124;
	st.local.u8 	[%rd3+19], %rs125;
	st.local.u8 	[%rd3+20], %rs126;
	st.local.u8 	[%rd3+21], %rs127;
	st.local.u8 	[%rd3+22], %rs128;
	st.local.u8 	[%rd3+23], %rs129;
	st.local.u8 	[%rd3+24], %rs130;
	st.local.u8 	[%rd3+25], %rs131;
	st.local.u8 	[%rd3+26], %rs132;
	st.local.u8 	[%rd3+27], %rs133;
	st.local.u8 	[%rd3+28], %rs134;
	st.local.u8 	[%rd3+29], %rs135;
	st.local.u8 	[%rd3+30], %rs136;
	st.local.u8 	[%rd3+31], %rs137;
	st.local.u8 	[%rd3+32], %rs138;
	st.local.u8 	[%rd3+33], %rs139;
	st.local.u8 	[%rd3+34], %rs140;
	st.local.u8 	[%rd3+35], %rs141;
	st.local.u8 	[%rd3+36], %rs142;
	st.local.u8 	[%rd3+37], %rs143;
	st.local.u8 	[%rd3+38], %rs144;
	st.local.u8 	[%rd3+39], %rs145;
	st.local.u8 	[%rd3+40], %rs146;
	st.local.u8 	[%rd3+41], %rs147;
	st.local.u8 	[%rd3+42], %rs148;
	st.local.u8 	[%rd3+43], %rs149;
	st.local.u8 	[%rd3+44], %rs150;
	st.local.u8 	[%rd3+45], %rs151;
	st.local.u8 	[%rd3+46], %rs152;
	st.local.u8 	[%rd3+47], %rs153;
	st.local.u8 	[%rd3+48], %rs154;
	st.local.u8 	[%rd3+49], %rs155;
	st.local.u8 	[%rd3+50], %rs156;
	st.local.u8 	[%rd3+51], %rs157;
	st.local.u8 	[%rd3+52], %rs158;
	st.local.u8 	[%rd3+53], %rs159;
	st.local.u8 	[%rd3+54], %rs160;
	st.local.u8 	[%rd3+55], %rs161;
	st.local.u8 	[%rd3+56], %rs162;
	st.local.u8 	[%rd3+57], %rs163;
	st.local.u8 	[%rd3+58], %rs164;
	st.local.u8 	[%rd3+59], %rs165;
	st.local.u8 	[%rd3+60], %rs166;
$L__BB8_68:
	setp.ne.s32 	%p38, %r1, 0;
	bar.sync 	0;
	@%p38 bra 	$L__BB8_70;
	ld.global.u32 	%r218, [%rd5];
	max.u32 	%r219, %r218, 8;
	add.s32 	%r220, %r219, -8;
	st.global.u32 	[%rd5], %r220;
$L__BB8_70:
	add.s64 	%rd138, %rd138, 1;
	bar.sync 	0;
	setp.lt.s32 	%p39, %r26, 0;
	@%p39 bra 	$L__BB8_93;
	ld.local.s8 	%r221, [%rd3+52];
	xor.b32  	%r222, %r25, %r221;
	setp.eq.s32 	%p40, %r222, 3;
	@%p40 bra 	$L__BB8_65;
	ld.local.u8 	%rs36, [%rd3+50];
	cvt.u32.u16 	%r27, %rs36;
	mul.wide.u16 	%r225, %rs36, 4;
	add.s32 	%r226, %r224, %r225;
	ld.shared.u8 	%rs167, [%r226];
	setp.eq.s16 	%p41, %rs167, 0;
	@%p41 bra 	$L__BB8_93;
	ld.const.u32 	%r228, [%rd112];
	add.s32 	%r28, %r228, %r27;
	cvt.s64.s32 	%rd113, %r28;
	add.s64 	%rd114, %rd3, %rd113;
	ld.local.u8 	%rs168, [%rd114];
	cvt.u64.u16 	%rd115, %rs36;
	add.s64 	%rd116, %rd3, %rd115;
	st.local.u8 	[%rd116], %rs168;
	ld.local.u8 	%rs169, [%rd3+50];
	cvt.u64.u16 	%rd117, %rs168;
	and.b64  	%rd13, %rd117, 255;
	add.s64 	%rd118, %rd3, %rd13;
	st.local.u8 	[%rd118+25], %rs169;
	cvt.u32.u16 	%r229, %rs168;
	and.b32  	%r230, %r229, 255;
	mul.wide.u32 	%rd119, %r230, 4;
	add.s64 	%rd121, %rd120, %rd119;
	ld.const.u32 	%r29, [%rd121];
	cvt.s64.s32 	%rd122, %r29;
	mul.wide.s32 	%rd123, %r29, 8;
	mov.u64 	%rd124, hash;
	add.s64 	%rd125, %rd124, %rd123;
	ld.global.u64 	%rd126, [%rd125];
	add.u64 	%rd127, %SP, 0;
	{ // callseq 8, 0
	.param .b64 param0;
	st.param.b64 	[param0], %rd127;
	.param .b32 retval0;
	prototype_8 : .callprototype (.param .b32 _) _ (.param .b64 _);
	call (retval0), 
	%rd126, 
	(
	param0
	)
	, prototype_8;
	ld.param.b32 	%r231, [retval0];
	} // callseq 8
	add.s64 	%rd128, %rd3, %rd122;
	st.local.u8 	[%rd128+53], %r231;
	ld.local.u8 	%r233, [%rd3+51];
	ld.local.u8 	%r234, [%rd3+53];
	ld.local.u8 	%r235, [%rd3+54];
	ld.local.u8 	%r236, [%rd3+55];
	ld.local.u8 	%r237, [%rd3+56];
	add.s32 	%r238, %r233, %r234;
	add.s32 	%r239, %r238, %r235;
	add.s32 	%r240, %r239, %r236;
	add.s32 	%r241, %r240, %r237;
	add.s32 	%r242, %r241, 1;
	setp.gt.s32 	%p42, %r242, %r31;
	@%p42 bra 	$L__BB8_93;
	shl.b64 	%rd129, %rd13, 2;
	mov.u64 	%rd130, whichrefpat;
	add.s64 	%rd131, %rd130, %rd129;
	ld.const.u32 	%r30, [%rd131];
	setp.eq.s32 	%p43, %r29, 2;
	@%p43 bra 	$L__BB8_83;
	setp.eq.s32 	%p44, %r29, 1;
	@%p44 bra 	$L__BB8_80;
	setp.ne.s32 	%p45, %r29, 0;
	@%p45 bra 	$L__BB8_86;
	setp.ne.s32 	%p48, %r30, 0;
	@%p48 bra 	$L__BB8_79;
	ld.global.u64 	%rd139, [rhash];
	bra.uni 	$L__BB8_89;
$L__BB8_79:
	ld.global.u64 	%rd139, [rhash+16];
	bra.uni 	$L__BB8_89;
$L__BB8_80:
	setp.ne.s32 	%p47, %r30, 2;
	@%p47 bra 	$L__BB8_82;
	ld.global.u64 	%rd139, [rhash+16];
	bra.uni 	$L__BB8_89;
$L__BB8_82:
	ld.global.u64 	%rd139, [rhash+24];
	bra.uni 	$L__BB8_89;
$L__BB8_83:
	setp.ne.s32 	%p46, %r30, 0;
	@%p46 bra 	$L__BB8_85;
	ld.global.u64 	%rd139, [rhash];
	bra.uni 	$L__BB8_89;
$L__BB8_85:
	ld.global.u64 	%rd139, [rhash+8];
	bra.uni 	$L__BB8_89;
$L__BB8_86:
	setp.ne.s32 	%p49, %r30, 1;
	@%p49 bra 	$L__BB8_88;
	ld.global.u64 	%rd139, [rhash+8];
	bra.uni 	$L__BB8_89;
$L__BB8_88:
	ld.global.u64 	%rd139, [rhash+24];
$L__BB8_89:
	{ // callseq 9, 0
	.param .b64 param0;
	st.param.b64 	[param0], %rd127;
	.param .b32 retval0;
	prototype_9 : .callprototype (.param .b32 _) _ (.param .b64 _);
	call (retval0), 
	%rd139, 
	(
	param0
	)
	, prototype_9;
	ld.param.b32 	%r243, [retval0];
	} // callseq 9
	cvt.s64.s32 	%rd133, %r30;
	add.s64 	%rd134, %rd3, %rd133;
	st.local.u8 	[%rd134+57], %r243;
	ld.local.u8 	%rs37, [%rd3+51];
	cvt.u32.u16 	%r245, %rs37;
	and.b32  	%r246, %r245, 255;
	ld.local.u8 	%rs38, [%rd3+57];
	cvt.u32.u16 	%r247, %rs38;
	and.b32  	%r248, %r247, 255;
	ld.local.u8 	%rs39, [%rd3+58];
	cvt.u32.u16 	%r249, %rs39;
	and.b32  	%r250, %r249, 255;
	ld.local.u8 	%rs40, [%rd3+59];
	cvt.u32.u16 	%r251, %rs40;
	and.b32  	%r252, %r251, 255;
	ld.local.u8 	%rs41, [%rd3+60];
	cvt.u32.u16 	%r253, %rs41;
	and.b32  	%r254, %r253, 255;
	add.s32 	%r255, %r246, %r248;
	add.s32 	%r256, %r255, %r250;
	add.s32 	%r257, %r256, %r252;
	add.s32 	%r258, %r257, %r254;
	add.s32 	%r259, %r258, 1;
	setp.gt.u32 	%p50, %r259, %r31;
	@%p50 bra 	$L__BB8_93;
	cvt.u16.u32 	%rs42, %r28;
	st.local.u8 	[%rd3+50], %rs42;
	st.local.u8 	[%rd3+52], %rs35;
	add.s16 	%rs43, %rs37, 1;
	st.local.u8 	[%rd3+51], %rs43;
	ld.local.u8 	%rs44, [%rd3+53];
	ld.local.u8 	%rs45, [%rd3+54];
	ld.local.u8 	%rs46, [%rd3+55];
	ld.local.u8 	%rs47, [%rd3+56];
	cvt.u32.u16 	%r260, %rs44;
	and.b32  	%r261, %r260, 255;
	cvt.u32.u16 	%r262, %rs45;
	and.b32  	%r263, %r262, 255;
	add.s32 	%r264, %r263, %r261;
	cvt.u32.u16 	%r265, %rs46;
	and.b32  	%r266, %r265, 255;
	add.s32 	%r267, %r264, %r266;
	cvt.u32.u16 	%r268, %rs47;
	and.b32  	%r269, %r268, 255;
	or.b32  	%r270, %r267, %r269;
	setp.ne.s32 	%p51, %r270, 0;
	@%p51 bra 	$L__BB8_92;
	// begin inline asm
	trap;
	// end inline asm
	bra.uni 	$L__BB8_93;
$L__BB8_92:
	atom.global.inc.u32 	%r271, [%rd5], -1;
	mul.wide.u32 	%rd135, %r271, 61;
	add.s64 	%rd136, %rd5, %rd135;
	ld.local.u8 	%rs170, [%rd3];
	ld.local.u8 	%rs171, [%rd3+1];
	ld.local.u8 	%rs172, [%rd3+2];
	ld.local.u8 	%rs173, [%rd3+3];
	ld.local.u8 	%rs174, [%rd3+4];
	ld.local.u8 	%rs175, [%rd3+5];
	ld.local.u8 	%rs176, [%rd3+6];
	ld.local.u8 	%rs177, [%rd3+7];
	ld.local.u8 	%rs178, [%rd3+8];
	ld.local.u8 	%rs179, [%rd3+9];
	ld.local.u8 	%rs180, [%rd3+10];
	ld.local.u8 	%rs181, [%rd3+11];
	ld.local.u8 	%rs182, [%rd3+12];
	ld.local.u8 	%rs183, [%rd3+13];
	ld.local.u8 	%rs184, [%rd3+14];
	ld.local.u8 	%rs185, [%rd3+15];
	ld.local.u8 	%rs186, [%rd3+16];
	ld.local.u8 	%rs187, [%rd3+17];
	ld.local.u8 	%rs188, [%rd3+18];
	ld.local.u8 	%rs189, [%rd3+19];
	ld.local.u8 	%rs190, [%rd3+20];
	ld.local.u8 	%rs191, [%rd3+21];
	ld.local.u8 	%rs192, [%rd3+22];
	ld.local.u8 	%rs193, [%rd3+23];
	ld.local.u8 	%rs194, [%rd3+24];
	ld.local.u8 	%rs195, [%rd3+25];
	ld.local.u8 	%rs196, [%rd3+26];
	ld.local.u8 	%rs197, [%rd3+27];
	ld.local.u8 	%rs198, [%rd3+28];
	ld.local.u8 	%rs199, [%rd3+29];
	ld.local.u8 	%rs200, [%rd3+30];
	ld.local.u8 	%rs201, [%rd3+31];
	ld.local.u8 	%rs202, [%rd3+32];
	ld.local.u8 	%rs203, [%rd3+33];
	ld.local.u8 	%rs204, [%rd3+34];
	ld.local.u8 	%rs205, [%rd3+35];
	ld.local.u8 	%rs206, [%rd3+36];
	ld.local.u8 	%rs207, [%rd3+37];
	ld.local.u8 	%rs208, [%rd3+38];
	ld.local.u8 	%rs209, [%rd3+39];
	ld.local.u8 	%rs210, [%rd3+40];
	ld.local.u8 	%rs211, [%rd3+41];
	ld.local.u8 	%rs212, [%rd3+42];
	ld.local.u8 	%rs213, [%rd3+43];
	ld.local.u8 	%rs214, [%rd3+44];
	ld.local.u8 	%rs215, [%rd3+45];
	ld.local.u8 	%rs216, [%rd3+46];
	ld.local.u8 	%rs217, [%rd3+47];
	ld.local.u8 	%rs218, [%rd3+48];
	ld.local.u8 	%rs219, [%rd3+49];
	st.global.u8 	[%rd136+4], %rs170;
	st.global.u8 	[%rd136+5], %rs171;
	st.global.u8 	[%rd136+6], %rs172;
	st.global.u8 	[%rd136+7], %rs173;
	st.global.u8 	[%rd136+8], %rs174;
	st.global.u8 	[%rd136+9], %rs175;
	st.global.u8 	[%rd136+10], %rs176;
	st.global.u8 	[%rd136+11], %rs177;
	st.global.u8 	[%rd136+12], %rs178;
	st.global.u8 	[%rd136+13], %rs179;
	st.global.u8 	[%rd136+14], %rs180;
	st.global.u8 	[%rd136+15], %rs181;
	st.global.u8 	[%rd136+16], %rs182;
	st.global.u8 	[%rd136+17], %rs183;
	st.global.u8 	[%rd136+18], %rs184;
	st.global.u8 	[%rd136+19], %rs185;
	st.global.u8 	[%rd136+20], %rs186;
	st.global.u8 	[%rd136+21], %rs187;
	st.global.u8 	[%rd136+22], %rs188;
	st.global.u8 	[%rd136+23], %rs189;
	st.global.u8 	[%rd136+24], %rs190;
	st.global.u8 	[%rd136+25], %rs191;
	st.global.u8 	[%rd136+26], %rs192;
	st.global.u8 	[%rd136+27], %rs193;
	st.global.u8 	[%rd136+28], %rs194;
	st.global.u8 	[%rd136+29], %rs195;
	st.global.u8 	[%rd136+30], %rs196;
	st.global.u8 	[%rd136+31], %rs197;
	st.global.u8 	[%rd136+32], %rs198;
	st.global.u8 	[%rd136+33], %rs199;
	st.global.u8 	[%rd136+34], %rs200;
	st.global.u8 	[%rd136+35], %rs201;
	st.global.u8 	[%rd136+36], %rs202;
	st.global.u8 	[%rd136+37], %rs203;
	st.global.u8 	[%rd136+38], %rs204;
	st.global.u8 	[%rd136+39], %rs205;
	st.global.u8 	[%rd136+40], %rs206;
	st.global.u8 	[%rd136+41], %rs207;
	st.global.u8 	[%rd136+42], %rs208;
	st.global.u8 	[%rd136+43], %rs209;
	st.global.u8 	[%rd136+44], %rs210;
	st.global.u8 	[%rd136+45], %rs211;
	st.global.u8 	[%rd136+46], %rs212;
	st.global.u8 	[%rd136+47], %rs213;
	st.global.u8 	[%rd136+48], %rs214;
	st.global.u8 	[%rd136+49], %rs215;
	st.global.u8 	[%rd136+50], %rs216;
	st.global.u8 	[%rd136+51], %rs217;
	st.global.u8 	[%rd136+52], %rs218;
	st.global.u8 	[%rd136+53], %rs219;
	st.global.u8 	[%rd136+54], %rs42;
	st.global.u8 	[%rd136+55], %rs43;
	st.global.u8 	[%rd136+56], %rs35;
	st.global.u8 	[%rd136+57], %rs44;
	st.global.u8 	[%rd136+58], %rs45;
	st.global.u8 	[%rd136+59], %rs46;
	st.global.u8 	[%rd136+60], %rs47;
	st.global.u8 	[%rd136+61], %rs38;
	st.global.u8 	[%rd136+62], %rs39;
	st.global.u8 	[%rd136+63], %rs40;
	st.global.u8 	[%rd136+64], %rs41;
$L__BB8_93:
	bar.sync 	0;
	bra.uni 	$L__BB8_65;
$L__BB8_94:
	st.global.u64 	[%rd6], %rd138;
$L__BB8_95:
	ret;

}


// ===== COMPILED SASS (sm_100) =====

	.target	sm_100

	.elftype	@"ET_EXEC"


//--------------------- .note.nv.tkinfo           --------------------------
	.section	.note.nv.tkinfo,"",@"SHT_NOTE"
	.sectionflags	@"SHF_NOTE_NV_TKINFO"
	.tkinfo
        /*0018*/ 	.word	0x00000002
        /*0030*/ 	.string	""
        /*0030*/ 	.string	"ptxas"
        /*0030*/ 	.string	"Cuda compilation tools, release 13.0, V13.0.88"
        /*0030*/ 	.string	"Build cuda_13.0.r13.0/compiler.36424714_0"
        /*0030*/ 	.string	"-arch sm_100 -m 64 "



//--------------------- .note.nv.cuinfo           --------------------------
	.section	.note.nv.cuinfo,"",@"SHT_NOTE"
	.sectionflags	@"SHF_NOTE_NV_CUINFO"
        /*0018*/ 	.short	0x0002
        /*001a*/ 	.short	0x0064
        /*001c*/ 	.short	0x0082
	.zero		2


//--------------------- .nv.info                  --------------------------
	.section	.nv.info,"",@"SHT_CUDA_INFO"
	.align	4


	//----- nvinfo : EIATTR_REGCOUNT
	.align		4
        /*0000*/ 	.byte	0x04, 0x2f
        /*0002*/ 	.short	(.L_13 - .L_12)
	.align		4
.L_12:
        /*0004*/ 	.word	index@(_Z11idas_kernelP9input_tagP15search_stat_tagiPaPbPhS5_P13div_stack_tag)
        /*0008*/ 	.word	0x00000028


	//----- nvinfo : EIATTR_FRAME_SIZE
	.align		4
.L_13:
        /*000c*/ 	.byte	0x04, 0x11
        /*000e*/ 	.short	(.L_15 - .L_14)
	.align		4
.L_14:
        /*0010*/ 	.word	index@($_Z11idas_kernelP9input_tagP15search_stat_tagiPaPbPhS5_P13div_stack_tag$_ZN30_INTERNAL_600458e3_4_k_cu_hash8hashref3EP9state_tag)
        /*0014*/ 	.word	0x00000088


	//----- nvinfo : EIATTR_FRAME_SIZE
	.align		4
.L_15:
        /*0018*/ 	.byte	0x04, 0x11
        /*001a*/ 	.short	(.L_17 - .L_16)
	.align		4
.L_16:
        /*001c*/ 	.word	index@($_Z11idas_kernelP9input_tagP15search_stat_tagiPaPbPhS5_P13div_stack_tag$_ZN30_INTERNAL_600458e3_4_k_cu_hash8hashref2EP9state_tag)
        /*0020*/ 	.word	0x00000088


	//----- nvinfo : EIATTR_FRAME_SIZE
	.align		4
.L_17:
        /*0024*/ 	.byte	0x04, 0x11
        /*0026*/ 	.short	(.L_19 - .L_18)
	.align		4
.L_18:
        /*0028*/ 	.word	index@($_Z11idas_kernelP9input_tagP15search_stat_tagiPaPbPhS5_P13div_stack_tag$_ZN30_INTERNAL_600458e3_4_k_cu_hash8hashref1EP9state_tag)
        /*002c*/ 	.word	0x00000088


	//----- nvinfo : EIATTR_FRAME_SIZE
	.align		4
.L_19:
        /*0030*/ 	.byte	0x04, 0x11
        /*0032*/ 	.short	(.L_21 - .L_20)
	.align		4
.L_20:
        /*0034*/ 	.word	index@($_Z11idas_kernelP9input_tagP15search_stat_tagiPaPbPhS5_P13div_stack_tag$_ZN30_INTERNAL_600458e3_4_k_cu_hash8hashref0EP9state_tag)
        /*0038*/ 	.word	0x00000088


	//----- nvinfo : EIATTR_FRAME_SIZE
	.align		4
.L_21:
        /*003c*/ 	.byte	0x04, 0x11
        /*003e*/ 	.short	(.L_23 - .L_22)
	.align		4
.L_22:
        /*0040*/ 	.word	index@($_Z11idas_kernelP9input_tagP15search_stat_tagiPaPbPhS5_P13div_stack_tag$_ZN30_INTERNAL_600458e3_4_k_cu_hash5hash3EP9state_tag)
        /*0044*/ 	.word	0x00000088


	//----- nvinfo : EIATTR_FRAME_SIZE
	.align		4
.L_23:
        /*0048*/ 	.byte	0x04, 0x11
        /*004a*/ 	.short	(.L_25 - .L_24)
	.align		4
.L_24:
        /*004c*/ 	.word	index@($_Z11idas_kernelP9input_tagP15search_stat_tagiPaPbPhS5_P13div_stack_tag$_ZN30_INTERNAL_600458e3_4_k_cu_hash5hash2EP9state_tag)
        /*0050*/ 	.word	0x00000088


	//----- nvinfo : EIATTR_FRAME_SIZE
	.align		4
.L_25:
        /*0054*/ 	.byte	0x04, 0x11
        /*0056*/ 	.short	(.L_27 - .L_26)
	.align		4
.L_26:
        /*0058*/ 	.word	index@($_Z11idas_kernelP9input_tagP15search_stat_tagiPaPbPhS5_P13div_stack_tag$_ZN30_INTERNAL_600458e3_4_k_cu_hash5hash1EP9state_tag)
        /*005c*/ 	.word	0x00000088


	//----- nvinfo : EIATTR_FRAME_SIZE
	.align		4
.L_27:
        /*0060*/ 	.byte	0x04, 0x11
        /*0062*/ 	.short	(.L_29 - .L_28)
	.align		4
.L_28:
        /*0064*/ 	.word	index@($_Z11idas_kernelP9input_tagP15search_stat_tagiPaPbPhS5_P13div_stack_tag$_ZN30_INTERNAL_600458e3_4_k_cu_hash5hash0EP9state_tag)
        /*0068*/ 	.word	0x00000088


	//----- nvinfo : EIATTR_FRAME_SIZE
	.align		4
.L_29:
        /*006c*/ 	.byte	0x04, 0x11
        /*006e*/ 	.short	(.L_31 - .L_30)
	.align		4
.L_30:
        /*0070*/ 	.word	index@(_Z11idas_kernelP9input_tagP15search_stat_tagiPaPbPhS5_P13div_stack_tag)
        /*0074*/ 	.word	0x00000088


	//----- nvinfo : EIATTR_MIN_STACK_SIZE
	.align		4
.L_31:
        /*0078*/ 	.byte	0x04, 0x12
        /*007a*/ 	.short	(.L_33 - .L_32)
	.align		4
.L_32:
        /*007c*/ 	.word	index@(_Z11idas_kernelP9input_tagP15search_stat_tagiPaPbPhS5_P13div_stack_tag)
        /*0080*/ 	.word	0x00000088
.L_33:


//--------------------- .nv.compat                --------------------------
	.section	.nv.compat,"",@"SHT_CUDA_COMPAT_INFO"
	.align	4
        /*0000*/ 	.byte	0x02, 0x09, 0x00, 0x00, 0x02, 0x02, 0x01, 0x00, 0x02, 0x05, 0x05, 0x00, 0x03, 0x07, 0x01, 0x01
        /*0010*/ 	.byte	0x02, 0x03, 0x00, 0x00, 0x02, 0x06, 0x01, 0x00, 0x04, 0x0b, 0x08, 0x00, 0x09, 0x00, 0x00, 0x00
        /*0020*/ 	.byte	0x00, 0x00, 0x00, 0x00


//--------------------- .nv.info._Z11idas_kernelP9input_tagP15search_stat_tagiPaPbPhS5_P13div_stack_tag --------------------------
	.section	.nv.info._Z11idas_kernelP9input_tagP15search_stat_tagiPaPbPhS5_P13div_stack_tag,"",@"SHT_CUDA_INFO"
	.sectionflags	@""
	.align	4


	//----- nvinfo : EIATTR_CUDA_API_VERSION
	.align		4
        /*0000*/ 	.byte	0x04, 0x37
        /*0002*/ 	.short	(.L_35 - .L_34)
.L_34:
        /*0004*/ 	.word	0x00000082


	//----- nvinfo : EIATTR_KPARAM_INFO
	.align		4
.L_35:
        /*0008*/ 	.byte	0x04, 0x17
        /*000a*/ 	.short	(.L_37 - .L_36)
.L_36:
        /*000c*/ 	.word	0x00000000
        /*0010*/ 	.short	0x0007
        /*0012*/ 	.short	0x0038
        /*0014*/ 	.byte	0x00, 0xf5, 0x21, 0x00


	//----- nvinfo : EIATTR_KPARAM_INFO
	.align		4
.L_37:
        /*0018*/ 	.byte	0x04, 0x17
        /*001a*/ 	.short	(.L_39 - .L_38)
.L_38:
        /*001c*/ 	.word	0x00000000
        /*0020*/ 	.short	0x0006
        /*0022*/ 	.short	0x0030
        /*0024*/ 	.byte	0x00, 0xf5, 0x21, 0x00


	//----- nvinfo : EIATTR_KPARAM_INFO
	.align		4
.L_39:
        /*0028*/ 	.byte	0x04, 0x17
        /*002a*/ 	.short	(.L_41 - .L_40)
.L_40:
        /*002c*/ 	.word	0x00000000
        /*0030*/ 	.short	0x0005
        /*0032*/ 	.short	0x0028
        /*0034*/ 	.byte	0x00, 0xf5, 0x21, 0x00


	//----- nvinfo : EIATTR_KPARAM_INFO
	.align		4
.L_41:
        /*0038*/ 	.byte	0x04, 0x17
        /*003a*/ 	.short	(.L_43 - .L_42)
.L_42:
        /*003c*/ 	.word	0x00000000
        /*0040*/ 	.short	0x0004
        /*0042*/ 	.short	0x0020
        /*0044*/ 	.byte	0x00, 0xf5, 0x21, 0x00


	//----- nvinfo : EIATTR_KPARAM_INFO
	.align		4
.L_43:
        /*0048*/ 	.byte	0x04, 0x17
        /*004a*/ 	.short	(.L_45 - .L_44)
.L_44:
        /*004c*/ 	.word	0x00000000
        /*0050*/ 	.short	0x0003
        /*0052*/ 	.short	0x0018
        /*0054*/ 	.byte	0x00, 0xf5, 0x21, 0x00


	//----- nvinfo : EIATTR_KPARAM_INFO
	.align		4
.L_45:
        /*0058*/ 	.byte	0x04, 0x17
        /*005a*/ 	.short	(.L_47 - .L_46)
.L_46:
        /*005c*/ 	.word	0x00000000
        /*0060*/ 	.short	0x0002
        /*0062*/ 	.short	0x0010
        /*0064*/ 	.byte	0x00, 0xf0, 0x11, 0x00


	//----- nvinfo : EIATTR_KPARAM_INFO
	.align		4
.L_47:
        /*0068*/ 	.byte	0x04, 0x17
        /*006a*/ 	.short	(.L_49 - .L_48)
.L_48:
        /*006c*/ 	.word	0x00000000
        /*0070*/ 	.short	0x0001
        /*0072*/ 	.short	0x0008
        /*0074*/ 	.byte	0x00, 0xf5, 0x21, 0x00


	//----- nvinfo : EIATTR_KPARAM_INFO
	.align		4
.L_49:
        /*0078*/ 	.byte	0x04, 0x17
        /*007a*/ 	.short	(.L_51 - .L_50)
.L_50:
        /*007c*/ 	.word	0x00000000
        /*0080*/ 	.short	0x0000
        /*0082*/ 	.short	0x0000
        /*0084*/ 	.byte	0x00, 0xf5, 0x21, 0x00


	//----- nvinfo : EIATTR_SPARSE_MMA_MASK
	.align		4
.L_51:
        /*0088*/ 	.byte	0x03, 0x50
        /*008a*/ 	.short	0x0000


	//----- nvinfo : EIATTR_MAXREG_COUNT
	.align		4
        /*008c*/ 	.byte	0x03, 0x1b
        /*008e*/ 	.short	0x00ff


	//----- nvinfo : EIATTR_NUM_BARRIERS
	.align		4
        /*0090*/ 	.byte	0x02, 0x4c
        /*0092*/ 	.byte	0x01
	.zero		1


	//----- nvinfo : EIATTR_MERCURY_ISA_VERSION
	.align		4
        /*0094*/ 	.byte	0x03, 0x5f
        /*0096*/ 	.short	0x0101


	//----- nvinfo : EIATTR_INT_WARP_WIDE_INSTR_OFFSETS
	.align		4
        /*0098*/ 	.byte	0x04, 0x31
        /*009a*/ 	.short	(.L_53 - .L_52)


	//   ....[0]....
.L_52:
        /*009c*/ 	.word	0x000030c0


	//   ....[1]....
        /*00a0*/ 	.word	0x00003190


	//----- nvinfo : EIATTR_VRC_CTA_INIT_COUNT
	.align		4
.L_53:
        /*00a4*/ 	.byte	0x02, 0x4a
	.zero		1
	.zero		1


	//----- nvinfo : EIATTR_EXIT_INSTR_OFFSETS
	.align		4
        /*00a8*/ 	.byte	0x04, 0x1c
        /*00aa*/ 	.short	(.L_55 - .L_54)


	//   ....[0]....
.L_54:
        /*00ac*/ 	.word	0x00001250


	//   ....[1]....
        /*00b0*/ 	.word	0x00003920


	//----- nvinfo : EIATTR_CRS_STACK_SIZE
	.align		4
.L_55:
        /*00b4*/ 	.byte	0x04, 0x1e
        /*00b6*/ 	.short	(.L_57 - .L_56)
.L_56:
        /*00b8*/ 	.word	0x00000000


	//----- nvinfo : EIATTR_CBANK_PARAM_SIZE
	.align		4
.L_57:
        /*00bc*/ 	.byte	0x03, 0x19
        /*00be*/ 	.short	0x0040


	//----- nvinfo : EIATTR_PARAM_CBANK
	.align		4
        /*00c0*/ 	.byte	0x04, 0x0a
        /*00c2*/ 	.short	(.L_59 - .L_58)
	.align		4
.L_58:
        /*00c4*/ 	.word	index@(.nv.constant0._Z11idas_kernelP9input_tagP15search_stat_tagiPaPbPhS5_P13div_stack_tag)
        /*00c8*/ 	.short	0x0380
        /*00ca*/ 	.short	0x0040


	//----- nvinfo : EIATTR_SW_WAR
	.align		4
.L_59:
        /*00cc*/ 	.byte	0x04, 0x36
        /*00ce*/ 	.short	(.L_61 - .L_60)
.L_60:
        /*00d0*/ 	.word	0x00000008
.L_61:


//--------------------- .nv.callgraph             --------------------------
	.section	.nv.callgraph,"",@"SHT_CUDA_CALLGRAPH"
	.align	4
	.sectionentsize	8
	.align		4
        /*0000*/ 	.word	0x00000000
	.align		4
        /*0004*/ 	.word	0xffffffff
	.align		4
        /*0008*/ 	.word	0x00000000
	.align		4
        /*000c*/ 	.word	0xfffffffe
	.align		4
        /*0010*/ 	.word	0x00000000
	.align		4
        /*0014*/ 	.word	0xfffffffd
	.align		4
        /*0018*/ 	.word	0x00000000
	.align		4
        /*001c*/ 	.word	0xfffffffc


//--------------------- .nv.constant4             --------------------------
	.section	.nv.constant4,"a",@progbits
	.align	8
	.align		8
.nv.constant4:
        /*0000*/ 	.dword	h0
	.align		8
        /*0008*/ 	.dword	h1
	.align		8
        /*0010*/ 	.dword	hash
	.align		8
        /*0018*/ 	.dword	rhash


//--------------------- .nv.constant3             --------------------------
	.section	.nv.constant3,"a",@progbits
	.align	4
.nv.constant3:
	.type		whichpat,@object
	.size		whichpat,(whichrefpat - whichpat)
whichpat:
        /*0000*/ 	.byte	0x00, 0x00, 0x00, 0x00, 0x00, 0x00, 0x00, 0x00, 0x00, 0x00, 0x00, 0x00, 0x01, 0x00, 0x00, 0x00
        /*0010*/ 	.byte	0x01, 0x00, 0x00, 0x00, 0x00, 0x00, 0x00, 0x00, 0x00, 0x00, 0x00, 0x00, 0x00, 0x00, 0x00, 0x00
        /*0020*/ 	.byte	0x01, 0x00, 0x00, 0x00, 0x01, 0x00, 0x00, 0x00, 0x02, 0x00, 0x00, 0x00, 0x02, 0x00, 0x00, 0x00
        /*0030*/ 	.byte	0x00, 0x00, 0x00, 0x00, 0x01, 0x00, 0x00, 0x00, 0x01, 0x00, 0x00, 0x00, 0x02, 0x00, 0x00, 0x00
        /*0040*/ 	.byte	0x02, 0x00, 0x00, 0x00, 0x03, 0x00, 0x00, 0x00, 0x03, 0x00, 0x00, 0x00, 0x03, 0x00, 0x00, 0x00
        /*0050*/ 	.byte	0x02, 0x00, 0x00, 0x00, 0x02, 0x00, 0x00, 0x00, 0x03, 0x00, 0x00, 0x00, 0x03, 0x00, 0x00, 0x00
        /*0060*/ 	.byte	0x03, 0x00, 0x00, 0x00
	.type		whichrefpat,@object
	.size		whichrefpat,(ref - whichrefpat)
whichrefpat:
        /*0064*/ 	.byte	0x00, 0x00, 0x00, 0x00, 0x00, 0x00, 0x00, 0x00, 0x02, 0x00, 0x00, 0x00, 0x02, 0x00, 0x00, 0x00
        /*0074*/ 	.byte	0x02, 0x00, 0x00, 0x00, 0x00, 0x00, 0x00, 0x00, 0x00, 0x00, 0x00, 0x00, 0x02, 0x00, 0x00, 0x00
        /*0084*/ 	.byte	0x02, 0x00, 0x00, 0x00, 0x02, 0x00, 0x00, 0x00, 0x00, 0x00, 0x00, 0x00, 0x00, 0x00, 0x00, 0x00
        /*0094*/ 	.byte	0x00, 0x00, 0x00, 0x00, 0x03, 0x00, 0x00, 0x00, 0x03, 0x00, 0x00, 0x00, 0x01, 0x00, 0x00, 0x00
        /*00a4*/ 	.byte	0x01, 0x00, 0x00, 0x00, 0x01, 0x00, 0x00, 0x00, 0x03, 0x00, 0x00, 0x00, 0x03, 0x00, 0x00, 0x00
        /*00b4*/ 	.byte	0x01, 0x00, 0x00, 0x00, 0x01, 0x00, 0x00, 0x00, 0x01, 0x00, 0x00, 0x00, 0x03, 0x00, 0x00, 0x00
        /*00c4*/ 	.byte	0x03, 0x00, 0x00, 0x00
	.type		ref,@object
	.size		ref,(rot90 - ref)
ref:
        /*00c8*/ 	.byte	0x00, 0x00, 0x00, 0x00, 0x05, 0x00, 0x00, 0x00, 0x0a, 0x00, 0x00, 0x00, 0x0f, 0x00, 0x00, 0x00
        /*00d8*/ 	.byte	0x14, 0x00, 0x00, 0x00, 0x01, 0x00, 0x00, 0x00, 0x06, 0x00, 0x00, 0x00, 0x0b, 0x00, 0x00, 0x00
        /*00e8*/ 	.byte	0x10, 0x00, 0x00, 0x00, 0x15, 0x00, 0x00, 0x00, 0x02, 0x00, 0x00, 0x00, 0x07, 0x00, 0x00, 0x00
        /*00f8*/ 	.byte	0x0c, 0x00, 0x00, 0x00, 0x11, 0x00, 0x00, 0x00, 0x16, 0x00, 0x00, 0x00, 0x03, 0x00, 0x00, 0x00
        /*0108*/ 	.byte	0x08, 0x00, 0x00, 0x00, 0x0d, 0x00, 0x00, 0x00, 0x12, 0x00, 0x00, 0x00, 0x17, 0x00, 0x00, 0x00
        /*0118*/ 	.byte	0x04, 0x00, 0x00, 0x00, 0x09, 0x00, 0x00, 0x00, 0x0e, 0x00, 0x00, 0x00, 0x13, 0x00, 0x00, 0x00
        /*0128*/ 	.byte	0x18, 0x00, 0x00, 0x00
	.type		rot90,@object
	.size		rot90,(rot90ref - rot90)
rot90:
        /*012c*/ 	.byte	0x14, 0x00, 0x00, 0x00, 0x0f, 0x00, 0x00, 0x00, 0x0a, 0x00, 0x00, 0x00, 0x05, 0x00, 0x00, 0x00
        /*013c*/ 	.byte	0x00, 0x00, 0x00, 0x00, 0x15, 0x00, 0x00, 0x00, 0x10, 0x00, 0x00, 0x00, 0x0b, 0x00, 0x00, 0x00
        /*014c*/ 	.byte	0x06, 0x00, 0x00, 0x00, 0x01, 0x00, 0x00, 0x00, 0x16, 0x00, 0x00, 0x00, 0x11, 0x00, 0x00, 0x00
        /*015c*/ 	.byte	0x0c, 0x00, 0x00, 0x00, 0x07, 0x00, 0x00, 0x00, 0x02, 0x00, 0x00, 0x00, 0x17, 0x00, 0x00, 0x00
        /*016c*/ 	.byte	0x12, 0x00, 0x00, 0x00, 0x0d, 0x00, 0x00, 0x00, 0x08, 0x00, 0x00, 0x00, 0x03, 0x00, 0x00, 0x00
        /*017c*/ 	.byte	0x18, 0x00, 0x00, 0x00, 0x13, 0x00, 0x00, 0x00, 0x0e, 0x00, 0x00, 0x00, 0x09, 0x00, 0x00, 0x00
        /*018c*/ 	.byte	0x04, 0x00, 0x00, 0x00
	.type		rot90ref,@object
	.size		rot90ref,(rot180 - rot90ref)
rot90ref:
        /*0190*/ 	.byte	0x14, 0x00, 0x00, 0x00, 0x15, 0x00, 0x00, 0x00, 0x16, 0x00, 0x00, 0x00, 0x17, 0x00, 0x00, 0x00
        /*01a0*/ 	.byte	0x18, 0x00, 0x00, 0x00, 0x0f, 0x00, 0x00, 0x00, 0x10, 0x00, 0x00, 0x00, 0x11, 0x00, 0x00, 0x00
        /*01b0*/ 	.byte	0x12, 0x00, 0x00, 0x00, 0x13, 0x00, 0x00, 0x00, 0x0a, 0x00, 0x00, 0x00, 0x0b, 0x00, 0x00, 0x00
        /*01c0*/ 	.byte	0x0c, 0x00, 0x00, 0x00, 0x0d, 0x00, 0x00, 0x00, 0x0e, 0x00, 0x00, 0x00, 0x05, 0x00, 0x00, 0x00
        /*01d0*/ 	.byte	0x06, 0x00, 0x00, 0x00, 0x07, 0x00, 0x00, 0x00, 0x08, 0x00, 0x00, 0x00, 0x09, 0x00, 0x00, 0x00
        /*01e0*/ 	.byte	0x00, 0x00, 0x00, 0x00, 0x01, 0x00, 0x00, 0x00, 0x02, 0x00, 0x00, 0x00, 0x03, 0x00, 0x00, 0x00
        /*01f0*/ 	.byte	0x04, 0x00, 0x00, 0x00
	.type		rot180,@object
	.size		rot180,(rot180ref - rot180)
rot180:
        /*01f4*/ 	.byte	0x18, 0x00, 0x00, 0x00, 0x17, 0x00, 0x00, 0x00, 0x16, 0x00, 0x00, 0x00, 0x15, 0x00, 0x00, 0x00
        /*0204*/ 	.byte	0x14, 0x00, 0x00, 0x00, 0x13, 0x00, 0x00, 0x00, 0x12, 0x00, 0x00, 0x00, 0x11, 0x00, 0x00, 0x00
        /*0214*/ 	.byte	0x10, 0x00, 0x00, 0x00, 0x0f, 0x00, 0x00, 0x00, 0x0e, 0x00, 0x00, 0x00, 0x0d, 0x00, 0x00, 0x00
        /*0224*/ 	.byte	0x0c, 0x00, 0x00, 0x00, 0x0b, 0x00, 0x00, 0x00, 0x0a, 0x00, 0x00, 0x00, 0x09, 0x00, 0x00, 0x00
        /*0234*/ 	.byte	0x08, 0x00, 0x00, 0x00, 0x07, 0x00, 0x00, 0x00, 0x06, 0x00, 0x00, 0x00, 0x05, 0x00, 0x00, 0x00
        /*0244*/ 	.byte	0x04, 0x00, 0x00, 0x00, 0x03, 0x00, 0x00, 0x00, 0x02, 0x00, 0x00, 0x00, 0x01, 0x00, 0x00, 0x00
        /*0254*/ 	.byte	0x00, 0x00, 0x00, 0x00
	.type		rot180ref,@object
	.size		rot180ref,(pos_diff_table - rot180ref)
rot180ref:
        /*0258*/ 	.byte	0x18, 0x00, 0x00, 0x00, 0x13, 0x00, 0x00, 0x00, 0x0e, 0x00, 0x00, 0x00, 0x09, 0x00, 0x00, 0x00
        /*0268*/ 	.byte	0x04, 0x00, 0x00, 0x00, 0x17, 0x00, 0x00, 0x00, 0x12, 0x00, 0x00, 0x00, 0x0d, 0x00, 0x00, 0x00
        /*0278*/ 	.byte	0x08, 0x00, 0x00, 0x00, 0x03, 0x00, 0x00, 0x00, 0x16, 0x00, 0x00, 0x00, 0x11, 0x00, 0x00, 0x00
        /*0288*/ 	.byte	0x0c, 0x00, 0x00, 0x00, 0x07, 0x00, 0x00, 0x00, 0x02, 0x00, 0x00, 0x00, 0x15, 0x00, 0x00, 0x00
        /*0298*/ 	.byte	0x10, 0x00, 0x00, 0x00, 0x0b, 0x00, 0x00, 0x00, 0x06, 0x00, 0x00, 0x00, 0x01, 0x00, 0x00, 0x00
        /*02a8*/ 	.byte	0x14, 0x00, 0x00, 0x00, 0x0f, 0x00, 0x00, 0x00, 0x0a, 0x00, 0x00, 0x00, 0x05, 0x00, 0x00, 0x00
        /*02b8*/ 	.byte	0x00, 0x00, 0x00, 0x00
	.type		pos_diff_table,@object
	.size		pos_diff_table,(.L_11 - pos_diff_table)
pos_diff_table:
        /*02bc*/ 	.byte	0xfb, 0xff, 0xff, 0xff, 0xff, 0xff, 0xff, 0xff, 0x01, 0x00, 0x00, 0x00, 0x05, 0x00, 0x00, 0x00
.L_11:


//--------------------- .text._Z11idas_kernelP9input_tagP15search_stat_tagiPaPbPhS5_P13div_stack_tag --------------------------
	.section	.text._Z11idas_kernelP9input_tagP15search_stat_tagiPaPbPhS5_P13div_stack_tag,"ax",@progbits
	.align	128
        .global         _Z11idas_kernelP9input_tagP15search_stat_tagiPaPbPhS5_P13div_stack_tag
        .type           _Z11idas_kernelP9input_tagP15search_stat_tagiPaPbPhS5_P13div_stack_tag,@function
        .size           _Z11idas_kernelP9input_tagP15search_stat_tagiPaPbPhS5_P13div_stack_tag,(.L_x_31 - _Z11idas_kernelP9input_tagP15search_stat_tagiPaPbPhS5_P13div_stack_tag)
        .other          _Z11idas_kernelP9input_tagP15search_stat_tagiPaPbPhS5_P13div_stack_tag,@"STO_CUDA_ENTRY STV_DEFAULT"
_Z11idas_kernelP9input_tagP15search_stat_tagiPaPbPhS5_P13div_stack_tag:
.text._Z11idas_kernelP9input_tagP15search_stat_tagiPaPbPhS5_P13div_stack_tag:
[----:B------:R-:W0:Y:S01]  /*0000*/  LDC R1, c[0x0][0x37c] ;  /* 0x0000df00ff017b82 */ /* 0x000e220000000800 */
[----:B------:R-:W1:Y:S07]  /*0010*/  S2R R17, SR_TID.X ;  /* 0x0000000000117919 */ /* 0x000e6e0000002100 */
[----:B------:R-:W2:Y:S01]  /*0020*/  LDC.64 R28, c[0x0][0x388] ;  /* 0x0000e200ff1c7b82 */ /* 0x000ea20000000a00 */
[----:B------:R-:W3:Y:S01]  /*0030*/  LDCU.64 UR36, c[0x0][0x358] ;  /* 0x00006b00ff2477ac */ /* 0x000ee20008000a00 */
[----:B0-----:R-:W-:Y:S01]  /*0040*/  VIADD R1, R1, 0xffffff80 ;  /* 0xffffff8001017836 */ /* 0x001fe20000000000 */
[----:B------:R-:W2:Y:S05]  /*0050*/  S2R R31, SR_CTAID.X ;  /* 0x00000000001f7919 */ /* 0x000eaa0000002500 */
[----:B------:R-:W0:Y:S01]  /*0060*/  LDC.64 R24, c[0x0][0x380] ;  /* 0x0000e000ff187b82 */ /* 0x000e220000000a00 */
[----:B-1----:R-:W-:Y:S01]  /*0070*/  ISETP.NE.AND P0, PT, R17, RZ, PT ;  /* 0x000000ff1100720c */ /* 0x002fe20003f05270 */
[----:B--2---:R-:W-:-:S04]  /*0080*/  IMAD.WIDE.U32 R28, R31, 0x10, R28 ;  /* 0x000000101f1c7825 */ /* 0x004fc800078e001c */
[----:B0-----:R-:W-:-:S08]  /*0090*/  IMAD.WIDE.U32 R24, R31, 0x24, R24 ;  /* 0x000000241f187825 */ /* 0x001fd000078e0018 */
[----:B------:R-:W3:Y:S08]  /*00a0*/  @!P0 LDC.64 R8, c[0x4][RZ] ;  /* 0x01000000ff088b82 */ /* 0x000ef00000000a00 */
[----:B------:R-:W3:Y:S08]  /*00b0*/  @!P0 LDC.64 R14, c[0x0][0x3a8] ;  /* 0x0000ea00ff0e8b82 */ /* 0x000ef00000000a00 */
[----:B------:R-:W0:Y:S08]  /*00c0*/  @!P0 LDC.64 R12, c[0x4][0x8] ;  /* 0x01000200ff0c8b82 */ /* 0x000e300000000a00 */
[----:B------:R-:W0:Y:S01]  /*00d0*/  @!P0 LDC.64 R18, c[0x0][0x3b0] ;  /* 0x0000ec00ff128b82 */ /* 0x000e220000000a00 */
[----:B---3--:R1:W-:Y:S04]  /*00e0*/  @!P0 STG.E.64 desc[UR36][R8.64], R14 ;  /* 0x0000000e08008986 */ /* 0x0083e8000c101b24 */
[----:B0-----:R0:W-:Y:S04]  /*00f0*/  @!P0 STG.E.64 desc[UR36][R12.64], R18 ;  /* 0x000000120c008986 */ /* 0x0011e8000c101b24 */
[----:B------:R-:W-:Y:S04]  /*0100*/  @!P0 STG.E.64 desc[UR36][R28.64+0x8], RZ ;  /* 0x000008ff1c008986 */ /* 0x000fe8000c101b24 */
[----:B------:R-:W2:Y:S04]  /*0110*/  LDG.E.U8 R32, desc[UR36][R24.64] ;  /* 0x0000002418207981 */ /* 0x000ea8000c1e1100 */
[----:B------:R-:W3:Y:S04]  /*0120*/  LDG.E.U8 R34, desc[UR36][R24.64+0x1] ;  /* 0x0000012418227981 */ /* 0x000ee8000c1e1100 */
[----:B------:R-:W4:Y:S04]  /*0130*/  LDG.E.U8 R3, desc[UR36][R24.64+0x2] ;  /* 0x0000022418037981 */ /* 0x000f28000c1e1100 */
[----:B------:R-:W4:Y:S04]  /*0140*/  LDG.E R26, desc[UR36][R24.64+0x1c] ;  /* 0x00001c24181a7981 */ /* 0x000f28000c1e1900 */
[----:B------:R-:W4:Y:S04]  /*0150*/  LDG.E.U8 R30, desc[UR36][R24.64+0x20] ;  /* 0x00002024181e7981 */ /* 0x000f28000c1e1100 */
[----:B------:R-:W4:Y:S04]  /*0160*/  LDG.E.U8 R5, desc[UR36][R24.64+0x3] ;  /* 0x0000032418057981 */ /* 0x000f28000c1e1100 */
[----:B------:R-:W4:Y:S04]  /*0170*/  LDG.E.U8 R6, desc[UR36][R24.64+0x4] ;  /* 0x0000042418067981 */ /* 0x000f28000c1e1100 */
[----:B------:R-:W4:Y:S04]  /*0180*/  LDG.E.U8 R11, desc[UR36][R24.64+0x5] ;  /* 0x00000524180b7981 */ /* 0x000f28000c1e1100 */
[----:B------:R-:W4:Y:S04]  /*0190*/  LDG.E.U8 R0, desc[UR36][R24.64+0x6] ;  /* 0x0000062418007981 */ /* 0x000f28000c1e1100 */
[----:B------:R-:W4:Y:S04]  /*01a0*/  LDG.E.U8 R2, desc[UR36][R24.64+0x7] ;  /* 0x0000072418027981 */ /* 0x000f28000c1e1100 */
[----:B------:R-:W4:Y:S04]  /*01b0*/  LDG.E.U8 R4, desc[UR36][R24.64+0x8] ;  /* 0x0000082418047981 */ /* 0x000f28000c1e1100 */
[----:B-1----:R-:W4:Y:S04]  /*01c0*/  LDG.E.U8 R8, desc[UR36][R24.64+0x9] ;  /* 0x0000092418087981 */ /* 0x002f28000c1e1100 */
[----:B------:R-:W4:Y:S04]  /*01d0*/  LDG.E.U8 R10, desc[UR36][R24.64+0xa] ;  /* 0x00000a24180a7981 */ /* 0x000f28000c1e1100 */
[----:B0-----:R-:W4:Y:S04]  /*01e0*/  LDG.E.U8 R12, desc[UR36][R24.64+0xb] ;  /* 0x00000b24180c7981 */ /* 0x001f28000c1e1100 */
[----:B------:R-:W4:Y:S04]  /*01f0*/  LDG.E.U8 R14, desc[UR36][R24.64+0xc] ;  /* 0x00000c24180e7981 */ /* 0x000f28000c1e1100 */
[----:B------:R-:W4:Y:S04]  /*0200*/  LDG.E.U8 R16, desc[UR36][R24.64+0xd] ;  /* 0x00000d2418107981 */ /* 0x000f28000c1e1100 */
[----:B------:R-:W4:Y:S04]  /*0210*/  LDG.E.U8 R18, desc[UR36][R24.64+0xe] ;  /* 0x00000e2418127981 */ /* 0x000f28000c1e1100 */
[----:B------:R-:W4:Y:S01]  /*0220*/  LDG.E.U8 R20, desc[UR36][R24.64+0xf] ;  /* 0x00000f2418147981 */ /* 0x000f22000c1e1100 */
[----:B------:R-:W-:-:S02]  /*0230*/  IMAD.MOV.U32 R13, RZ, RZ, 0x1 ;  /* 0x00000001ff0d7424 */ /* 0x000fc400078e00ff */
[----:B------:R-:W-:Y:S01]  /*0240*/  IMAD.MOV.U32 R15, RZ, RZ, 0x2 ;  /* 0x00000002ff0f7424 */ /* 0x000fe200078e00ff */
[----:B------:R-:W4:Y:S04]  /*0250*/  LDG.E.U8 R22, desc[UR36][R24.64+0x10] ;  /* 0x0000102418167981 */ /* 0x000f28000c1e1100 */
[----:B------:R-:W4:Y:S01]  /*0260*/  LDG.E.U8 R36, desc[UR36][R24.64+0x15] ;  /* 0x0000152418247981 */ /* 0x000f22000c1e1100 */
[----:B------:R-:W-:Y:S01]  /*0270*/  IMAD.MOV.U32 R19, RZ, RZ, 0x4 ;  /* 0x00000004ff137424 */ /* 0x000fe200078e00ff */
[----:B--2---:R-:W-:Y:S02]  /*0280*/  ISETP.NE.AND P0, PT, R32, RZ, PT ;  /* 0x000000ff2000720c */ /* 0x004fe40003f05270 */
[----:B---3--:R-:W-:Y:S01]  /*0290*/  ISETP.NE.AND P1, PT, R34, RZ, PT ;  /* 0x000000ff2200720c */ /* 0x008fe20003f25270 */
[----:B------:R-:W-:-:S10]  /*02a0*/  IMAD.IADD R9, R1, 0x1, R32 ;  /* 0x0000000101097824 */ /* 0x000fd400078e0220 */
[----:B------:R-:W-:Y:S01]  /*02b0*/  @!P0 STL.U8 [R1+0x6f], RZ ;  /* 0x00006fff01008387 */ /* 0x000fe20000100000 */
[----:B----4-:R-:W-:Y:S01]  /*02c0*/  ISETP.NE.AND P0, PT, R3, RZ, PT ;  /* 0x000000ff0300720c */ /* 0x010fe20003f05270 */
[----:B------:R-:W-:Y:S02]  /*02d0*/  IMAD.IADD R7, R1, 0x1, R34 ;  /* 0x0000000101077824 */ /* 0x000fe400078e0222 */
[----:B------:R0:W-:Y:S04]  /*02e0*/  STL.U8 [R1+0x70], R26 ;  /* 0x0000701a01007387 */ /* 0x0001e80000100000 */
[----:B------:R1:W-:Y:S04]  /*02f0*/  STL.U8 [R1+0x71], R30 ;  /* 0x0000711e01007387 */ /* 0x0003e80000100000 */
[----:B------:R-:W-:Y:S04]  /*0300*/  STL.U8 [R1+0x3d], R32 ;  /* 0x00003d2001007387 */ /* 0x000fe80000100000 */
[----:B------:R2:W-:Y:S04]  /*0310*/  STL.U8 [R9+0x56], RZ ;  /* 0x000056ff09007387 */ /* 0x0005e80000100000 */
[----:B------:R-:W-:Y:S04]  /*0320*/  STL.U8 [R1+0x3e], R34 ;  /* 0x00003e2201007387 */ /* 0x000fe80000100000 */
[----:B------:R-:W-:Y:S04]  /*0330*/  @!P1 STL.U8 [R1+0x6f], R13 ;  /* 0x00006f0d01009387 */ /* 0x000fe80000100000 */
[----:B------:R3:W-:Y:S04]  /*0340*/  STL.U8 [R7+0x56], R13 ;  /* 0x0000560d07007387 */ /* 0x0007e80000100000 */
[----:B0-----:R-:W4:Y:S04]  /*0350*/  LDG.E.U8 R26, desc[UR36][R24.64+0x11] ;  /* 0x00001124181a7981 */ /* 0x001f28000c1e1100 */
[----:B------:R-:W-:Y:S01]  /*0360*/  @!P0 STL.U8 [R1+0x6f], R15 ;  /* 0x00006f0f01008387 */ /* 0x000fe20000100000 */
[----:B------:R-:W-:-:S03]  /*0370*/  ISETP.NE.AND P0, PT, R5, RZ, PT ;  /* 0x000000ff0500720c */ /* 0x000fc60003f05270 */
[----:B-1----:R-:W4:Y:S01]  /*0380*/  LDG.E.U8 R30, desc[UR36][R24.64+0x12] ;  /* 0x00001224181e7981 */ /* 0x002f22000c1e1100 */
[C---:B--2---:R-:W-:Y:S02]  /*0390*/  IMAD.IADD R9, R1.reuse, 0x1, R3 ;  /* 0x0000000101097824 */ /* 0x044fe400078e0203 */
[----:B---3--:R-:W-:Y:S01]  /*03a0*/  IMAD.MOV.U32 R13, RZ, RZ, 0x3 ;  /* 0x00000003ff0d7424 */ /* 0x008fe200078e00ff */
[----:B------:R0:W-:Y:S04]  /*03b0*/  STL.U8 [R1+0x3f], R3 ;  /* 0x00003f0301007387 */ /* 0x0001e80000100000 */
[----:B------:R-:W2:Y:S04]  /*03c0*/  LDG.E.U8 R32, desc[UR36][R24.64+0x13] ;  /* 0x0000132418207981 */ /* 0x000ea8000c1e1100 */
[----:B------:R-:W-:Y:S04]  /*03d0*/  STL.U8 [R9+0x56], R15 ;  /* 0x0000560f09007387 */ /* 0x000fe80000100000 */
[----:B------:R-:W3:Y:S04]  /*03e0*/  LDG.E.U8 R34, desc[UR36][R24.64+0x14] ;  /* 0x0000142418227981 */ /* 0x000ee8000c1e1100 */
[----:B------:R-:W-:Y:S01]  /*03f0*/  @!P0 STL.U8 [R1+0x6f], R13 ;  /* 0x00006f0d01008387 */ /* 0x000fe20000100000 */
[----:B------:R-:W-:Y:S01]  /*0400*/  ISETP.NE.AND P0, PT, R6, RZ, PT ;  /* 0x000000ff0600720c */ /* 0x000fe20003f05270 */
[----:B------:R-:W-:-:S02]  /*0410*/  IMAD.IADD R7, R1, 0x1, R5 ;  /* 0x0000000101077824 */ /* 0x000fc400078e0205 */
[----:B------:R1:W-:Y:S04]  /*0420*/  STL.U8 [R1+0x40], R5 ;  /* 0x0000400501007387 */ /* 0x0003e80000100000 */
[----:B0-----:R-:W3:Y:S04]  /*0430*/  LDG.E.U8 R3, desc[UR36][R24.64+0x16] ;  /* 0x0000162418037981 */ /* 0x001ee8000c1e1100 */
[----:B------:R0:W-:Y:S04]  /*0440*/  STL.U8 [R7+0x56], R13 ;  /* 0x0000560d07007387 */ /* 0x0001e80000100000 */
[----:B------:R-:W-:Y:S01]  /*0450*/  @!P0 STL.U8 [R1+0x6f], R19 ;  /* 0x00006f1301008387 */ /* 0x000fe20000100000 */
[----:B------:R-:W-:-:S03]  /*0460*/  ISETP.NE.AND P0, PT, R11, RZ, PT ;  /* 0x000000ff0b00720c */ /* 0x000fc60003f05270 */
[----:B-1----:R-:W3:Y:S04]  /*0470*/  LDG.E.U8 R5, desc[UR36][R24.64+0x17] ;  /* 0x0000172418057981 */ /* 0x002ee8000c1e1100 */
[----:B------:R-:W3:Y:S01]  /*0480*/  LDG.E.U8 R9, desc[UR36][R24.64+0x18] ;  /* 0x0000182418097981 */ /* 0x000ee2000c1e1100 */
[C---:B------:R-:W-:Y:S02]  /*0490*/  IMAD.IADD R15, R1.reuse, 0x1, R6 ;  /* 0x00000001010f7824 */ /* 0x040fe400078e0206 */
[----:B0-----:R-:W-:Y:S02]  /*04a0*/  IMAD.MOV.U32 R7, RZ, RZ, 0x5 ;  /* 0x00000005ff077424 */ /* 0x001fe400078e00ff */
[----:B------:R-:W-:Y:S01]  /*04b0*/  IMAD.IADD R13, R1, 0x1, R11 ;  /* 0x00000001010d7824 */ /* 0x000fe200078e020b */
[----:B------:R-:W-:Y:S04]  /*04c0*/  STL.U8 [R1+0x41], R6 ;  /* 0x0000410601007387 */ /* 0x000fe80000100000 */
[----:B------:R-:W-:Y:S04]  /*04d0*/  STL.U8 [R15+0x56], R19 ;  /* 0x000056130f007387 */ /* 0x000fe80000100000 */
[----:B------:R-:W-:Y:S04]  /*04e0*/  STL.U8 [R1+0x42], R11 ;  /* 0x0000420b01007387 */ /* 0x000fe80000100000 */
[----:B------:R-:W-:Y:S04]  /*04f0*/  @!P0 STL.U8 [R1+0x6f], R7 ;  /* 0x00006f0701008387 */ /* 0x000fe80000100000 */
[----:B------:R0:W-:Y:S02]  /*0500*/  STL.U8 [R13+0x56], R7 ;  /* 0x000056070d007387 */ /* 0x0001e40000100000 */
[----:B0-----:R-:W0:Y:S02]  /*0510*/  LDC.64 R6, c[0x4][0x10] ;  /* 0x01000400ff067b82 */ /* 0x001e240000000a00 */
[----:B0-----:R-:W5:Y:S01]  /*0520*/  LDG.E.64 R6, desc[UR36][R6.64] ;  /* 0x0000002406067981 */ /* 0x001f62000c1e1b00 */
[----:B------:R-:W-:Y:S01]  /*0530*/  ISETP.NE.AND P0, PT, R0, RZ, PT ;  /* 0x000000ff0000720c */ /* 0x000fe20003f05270 */
[----:B------:R-:W-:-:S02]  /*0540*/  IMAD.MOV.U32 R19, RZ, RZ, 0x6 ;  /* 0x00000006ff137424 */ /* 0x000fc400078e00ff */
[----:B------:R-:W-:-:S10]  /*0550*/  IMAD.IADD R15, R1, 0x1, R0 ;  /* 0x00000001010f7824 */ /* 0x000fd400078e0200 */
[----:B------:R-:W-:Y:S01]  /*0560*/  @!P0 STL.U8 [R1+0x6f], R19 ;  /* 0x00006f1301008387 */ /* 0x000fe20000100000 */
[----:B------:R-:W-:Y:S01]  /*0570*/  ISETP.NE.AND P0, PT, R2, RZ, PT ;  /* 0x000000ff0200720c */ /* 0x000fe20003f05270 */
[----:B------:R-:W-:Y:S02]  /*0580*/  IMAD.MOV.U32 R21, RZ, RZ, 0x7 ;  /* 0x00000007ff157424 */ /* 0x000fe400078e00ff */
[----:B------:R-:W-:Y:S04]  /*0590*/  STL.U8 [R1+0x43], R0 ;  /* 0x0000430001007387 */ /* 0x000fe80000100000 */
[----:B------:R0:W-:Y:S01]  /*05a0*/  STL.U8 [R15+0x56], R19 ;  /* 0x000056130f007387 */ /* 0x0001e20000100000 */
[----:B------:R-:W-:-:S05]  /*05b0*/  ISETP.NE.AND P1, PT, R8, RZ, PT ;  /* 0x000000ff0800720c */ /* 0x000fca0003f25270 */
[----:B------:R-:W-:Y:S01]  /*05c0*/  @!P0 STL.U8 [R1+0x6f], R21 ;  /* 0x00006f1501008387 */ /* 0x000fe20000100000 */
[----:B------:R-:W-:Y:S01]  /*05d0*/  ISETP.NE.AND P0, PT, R4, RZ, PT ;  /* 0x000000ff0400720c */ /* 0x000fe20003f05270 */
[----:B------:R-:W-:Y:S01]  /*05e0*/  IMAD.MOV.U32 R23, RZ, RZ, 0x8 ;  /* 0x00000008ff177424 */ /* 0x000fe200078e00ff */
[C---:B------:R-:W-:Y:S01]  /*05f0*/  IADD3 R13, PT, PT, R1.reuse, R2, RZ ;  /* 0x00000002010d7210 */ /* 0x040fe20007ffe0ff */
[----:B------:R-:W-:Y:S01]  /*0600*/  IMAD.IADD R11, R1, 0x1, R4 ;  /* 0x00000001010b7824 */ /* 0x000fe200078e0204 */
[----:B------:R-:W-:Y:S01]  /*0610*/  STL.U8 [R1+0x44], R2 ;  /* 0x0000440201007387 */ /* 0x000fe20000100000 */
[----:B0-----:R-:W-:-:S03]  /*0620*/  IMAD.MOV.U32 R15, RZ, RZ, 0x9 ;  /* 0x00000009ff0f7424 */ /* 0x001fc600078e00ff */
[----:B------:R-:W-:Y:S04]  /*0630*/  STL.U8 [R13+0x56], R21 ;  /* 0x000056150d007387 */ /* 0x000fe80000100000 */
[----:B------:R0:W-:Y:S04]  /*0640*/  STL.U8 [R1+0x45], R4 ;  /* 0x0000450401007387 */ /* 0x0001e80000100000 */
[----:B------:R-:W-:Y:S01]  /*0650*/  @!P0 STL.U8 [R1+0x6f], R23 ;  /* 0x00006f1701008387 */ /* 0x000fe20000100000 */
[----:B------:R-:W-:-:S03]  /*0660*/  ISETP.NE.AND P0, PT, R10, RZ, PT ;  /* 0x000000ff0a00720c */ /* 0x000fc60003f05270 */
[----:B------:R1:W-:Y:S01]  /*0670*/  STL.U8 [R11+0x56], R23 ;  /* 0x000056170b007387 */ /* 0x0003e20000100000 */
[----:B------:R-:W-:-:S03]  /*0680*/  ISETP.NE.AND P2, PT, R14, RZ, PT ;  /* 0x000000ff0e00720c */ /* 0x000fc60003f45270 */
[----:B------:R-:W-:Y:S01]  /*0690*/  @!P1 STL.U8 [R1+0x6f], R15 ;  /* 0x00006f0f01009387 */ /* 0x000fe20000100000 */
[----:B------:R-:W-:Y:S01]  /*06a0*/  ISETP.NE.AND P1, PT, R12, RZ, PT ;  /* 0x000000ff0c00720c */ /* 0x000fe20003f25270 */
[----:B0-----:R-:W-:Y:S02]  /*06b0*/  IMAD.MOV.U32 R4, RZ, RZ, 0xb ;  /* 0x0000000bff047424 */ /* 0x001fe400078e00ff */
[C---:B------:R-:W-:Y:S01]  /*06c0*/  IMAD.IADD R0, R1.reuse, 0x1, R8 ;  /* 0x0000000101007824 */ /* 0x040fe200078e0208 */
[----:B------:R0:W-:Y:S01]  /*06d0*/  STL.U8 [R1+0x46], R8 ;  /* 0x0000460801007387 */ /* 0x0001e20000100000 */
[----:B------:R-:W-:Y:S02]  /*06e0*/  IMAD.MOV.U32 R13, RZ, RZ, 0xa ;  /* 0x0000000aff0d7424 */ /* 0x000fe400078e00ff */
[C---:B------:R-:W-:Y:S01]  /*06f0*/  IMAD.IADD R2, R1.reuse, 0x1, R10 ;  /* 0x0000000101027824 */ /* 0x040fe200078e020a */
[----:B------:R0:W-:Y:S01]  /*0700*/  STL.U8 [R0+0x56], R15 ;  /* 0x0000560f00007387 */ /* 0x0001e20000100000 */
[----:B-1----:R-:W-:Y:S01]  /*0710*/  IMAD.MOV.U32 R11, RZ, RZ, 0xc ;  /* 0x0000000cff0b7424 */ /* 0x002fe200078e00ff */
[----:B0-----:R-:W-:Y:S01]  /*0720*/  PRMT R8, R4, 0x7610, R8 ;  /* 0x0000761004087816 */ /* 0x001fe20000000008 */
[----:B------:R-:W-:Y:S01]  /*0730*/  IMAD.IADD R4, R1, 0x1, R12 ;  /* 0x0000000101047824 */ /* 0x000fe200078e020c */
[----:B------:R-:W-:Y:S04]  /*0740*/  STL.U8 [R1+0x47], R10 ;  /* 0x0000470a01007387 */ /* 0x000fe80000100000 */
[----:B------:R-:W-:Y:S01]  /*0750*/  @!P0 STL.U8 [R1+0x6f], R13 ;  /* 0x00006f0d01008387 */ /* 0x000fe20000100000 */
[----:B------:R-:W-:-:S03]  /*0760*/  ISETP.NE.AND P0, PT, R16, RZ, PT ;  /* 0x000000ff1000720c */ /* 0x000fc60003f05270 */
[----:B------:R-:W-:Y:S04]  /*0770*/  STL.U8 [R2+0x56], R13 ;  /* 0x0000560d02007387 */ /* 0x000fe80000100000 */
[----:B------:R0:W-:Y:S04]  /*0780*/  STL.U8 [R1+0x48], R12 ;  /* 0x0000480c01007387 */ /* 0x0001e80000100000 */
[----:B------:R-:W-:Y:S01]  /*0790*/  @!P1 STL.U8 [R1+0x6f], R8 ;  /* 0x00006f0801009387 */ /* 0x000fe20000100000 */
[----:B------:R-:W-:-:S03]  /*07a0*/  ISETP.NE.AND P1, PT, R18, RZ, PT ;  /* 0x000000ff1200720c */ /* 0x000fc60003f25270 */
[----:B------:R1:W-:Y:S01]  /*07b0*/  STL.U8 [R4+0x56], R8 ;  /* 0x0000560804007387 */ /* 0x0003e20000100000 */
[----:B------:R-:W-:-:S03]  /*07c0*/  IMAD.IADD R0, R1, 0x1, R14 ;  /* 0x0000000101007824 */ /* 0x000fc600078e020e */
[----:B------:R-:W-:Y:S01]  /*07d0*/  @!P2 STL.U8 [R1+0x6f], R11 ;  /* 0x00006f0b0100a387 */ /* 0x000fe20000100000 */
[----:B------:R-:W-:Y:S01]  /*07e0*/  ISETP.NE.AND P2, PT, R20, RZ, PT ;  /* 0x000000ff1400720c */ /* 0x000fe20003f45270 */
[----:B0-----:R-:W-:Y:S02]  /*07f0*/  IMAD.MOV.U32 R12, RZ, RZ, 0xe ;  /* 0x0000000eff0c7424 */ /* 0x001fe400078e00ff */
[----:B------:R-:W-:Y:S02]  /*0800*/  IMAD.MOV.U32 R13, RZ, RZ, 0xf ;  /* 0x0000000fff0d7424 */ /* 0x000fe400078e00ff */
[----:B------:R-:W-:Y:S01]  /*0810*/  IMAD.MOV.U32 R10, RZ, RZ, 0xd ;  /* 0x0000000dff0a7424 */ /* 0x000fe200078e00ff */
[----:B------:R-:W-:Y:S01]  /*0820*/  STL.U8 [R1+0x49], R14 ;  /* 0x0000490e01007387 */ /* 0x000fe20000100000 */
[C---:B------:R-:W-:Y:S01]  /*0830*/  IMAD.IADD R2, R1.reuse, 0x1, R16 ;  /* 0x0000000101027824 */ /* 0x040fe200078e0210 */
[----:B-1----:R-:W-:Y:S02]  /*0840*/  PRMT R8, R12, 0x7610, R8 ;  /* 0x000076100c087816 */ /* 0x002fe40000000008 */
[----:B------:R0:W-:Y:S01]  /*0850*/  STL.U8 [R0+0x56], R11 ;  /* 0x0000560b00007387 */ /* 0x0001e20000100000 */
[----:B------:R-:W-:Y:S01]  /*0860*/  IADD3 R4, PT, PT, R1, R18, RZ ;  /* 0x0000001201047210 */ /* 0x000fe20007ffe0ff */
[----:B------:R-:W-:-:S02]  /*0870*/  IMAD.MOV.U32 R12, RZ, RZ, 0x10 ;  /* 0x00000010ff0c7424 */ /* 0x000fc400078e00ff */
[----:B------:R-:W-:Y:S04]  /*0880*/  STL.U8 [R1+0x4a], R16 ;  /* 0x00004a1001007387 */ /* 0x000fe80000100000 */
[----:B------:R-:W-:Y:S01]  /*0890*/  @!P0 STL.U8 [R1+0x6f], R10 ;  /* 0x00006f0a01008387 */ /* 0x000fe20000100000 */
[----:B0-----:R-:W-:-:S03]  /*08a0*/  PRMT R11, R13, 0x7610, R11 ;  /* 0x000076100d0b7816 */ /* 0x001fc6000000000b */
[----:B------:R0:W-:Y:S01]  /*08b0*/  STL.U8 [R2+0x56], R10 ;  /* 0x0000560a02007387 */ /* 0x0001e20000100000 */
[----:B------:R-:W-:-:S03]  /*08c0*/  ISETP.NE.AND P0, PT, R22, RZ, PT ;  /* 0x000000ff1600720c */ /* 0x000fc60003f05270 */
[----:B------:R-:W-:Y:S04]  /*08d0*/  STL.U8 [R1+0x4b], R18 ;  /* 0x00004b1201007387 */ /* 0x000fe80000100000 */
[----:B------:R-:W-:Y:S01]  /*08e0*/  @!P1 STL.U8 [R1+0x6f], R8 ;  /* 0x00006f0801009387 */ /* 0x000fe20000100000 */
[----:B0-----:R-:W-:-:S03]  /*08f0*/  PRMT R10, R12, 0x7610, R10 ;  /* 0x000076100c0a7816 */ /* 0x001fc6000000000a */
[----:B------:R0:W-:Y:S01]  /*0900*/  STL.U8 [R4+0x56], R8 ;  /* 0x0000560804007387 */ /* 0x0001e20000100000 */
[----:B------:R-:W-:-:S03]  /*0910*/  IMAD.MOV.U32 R12, RZ, RZ, 0x11 ;  /* 0x00000011ff0c7424 */ /* 0x000fc600078e00ff */
[----:B------:R-:W-:Y:S01]  /*0920*/  @!P2 STL.U8 [R1+0x6f], R11 ;  /* 0x00006f0b0100a387 */ /* 0x000fe20000100000 */
[C---:B------:R-:W-:Y:S02]  /*0930*/  IMAD.IADD R0, R1.reuse, 0x1, R20 ;  /* 0x0000000101007824 */ /* 0x040fe400078e0214 */
[----:B------:R-:W-:Y:S01]  /*0940*/  IMAD.MOV.U32 R13, RZ, RZ, 0x12 ;  /* 0x00000012ff0d7424 */ /* 0x000fe200078e00ff */
[----:B------:R-:W-:Y:S01]  /*0950*/  STL.U8 [R1+0x4c], R20 ;  /* 0x00004c1401007387 */ /* 0x000fe20000100000 */
[----:B------:R-:W-:Y:S01]  /*0960*/  IMAD.IADD R2, R1, 0x1, R22 ;  /* 0x0000000101027824 */ /* 0x000fe200078e0216 */
[----:B0-----:R-:W-:Y:S02]  /*0970*/  PRMT R8, R12, 0x7610, R8 ;  /* 0x000076100c087816 */ /* 0x001fe40000000008 */
[----:B------:R0:W-:Y:S01]  /*0980*/  STL.U8 [R0+0x56], R11 ;  /* 0x0000560b00007387 */ /* 0x0001e20000100000 */
[----:B------:R-:W-:-:S03]  /*0990*/  IMAD.MOV.U32 R12, RZ, RZ, 0x13 ;  /* 0x00000013ff0c7424 */ /* 0x000fc600078e00ff */
[----:B------:R-:W-:Y:S04]  /*09a0*/  STL.U8 [R1+0x4d], R22 ;  /* 0x00004d1601007387 */ /* 0x000fe80000100000 */
[----:B------:R-:W-:Y:S01]  /*09b0*/  @!P0 STL.U8 [R1+0x6f], R10 ;  /* 0x00006f0a01008387 */ /* 0x000fe20000100000 */
[----:B0-----:R-:W-:-:S03]  /*09c0*/  PRMT R11, R13, 0x7610, R11 ;  /* 0x000076100d0b7816 */ /* 0x001fc6000000000b */
[----:B------:R0:W-:Y:S01]  /*09d0*/  STL.U8 [R2+0x56], R10 ;  /* 0x0000560a02007387 */ /* 0x0001e20000100000 */
[----:B------:R-:W-:Y:S01]  /*09e0*/  IMAD.MOV.U32 R13, RZ, RZ, 0x15 ;  /* 0x00000015ff0d7424 */ /* 0x000fe200078e00ff */
[----:B0-----:R-:W-:Y:S01]  /*09f0*/  PRMT R10, R12, 0x7610, R10 ;  /* 0x000076100c0a7816 */ /* 0x001fe2000000000a */
[----:B------:R-:W-:Y:S01]  /*0a00*/  IMAD.MOV.U32 R12, RZ, RZ, 0x14 ;  /* 0x00000014ff0c7424 */ /* 0x000fe200078e00ff */
[----:B----4-:R-:W-:Y:S01]  /*0a10*/  ISETP.NE.AND P1, PT, R26, RZ, PT ;  /* 0x000000ff1a00720c */ /* 0x010fe20003f25270 */
[----:B------:R-:W-:Y:S01]  /*0a20*/  IMAD.IADD R4, R1, 0x1, R26 ;  /* 0x0000000101047824 */ /* 0x000fe200078e021a */
[----:B------:R-:W-:Y:S01]  /*0a30*/  ISETP.NE.AND P2, PT, R30, RZ, PT ;  /* 0x000000ff1e00720c */ /* 0x000fe20003f45270 */
[----:B------:R-:W-:Y:S10]  /*0a40*/  STL.U8 [R1+0x4e], R26 ;  /* 0x00004e1a01007387 */ /* 0x000ff40000100000 */
[----:B------:R-:W-:Y:S01]  /*0a50*/  @!P1 STL.U8 [R1+0x6f], R8 ;  /* 0x00006f0801009387 */ /* 0x000fe20000100000 */
[----:B--2---:R-:W-:-:S03]  /*0a60*/  ISETP.NE.AND P0, PT, R32, RZ, PT ;  /* 0x000000ff2000720c */ /* 0x004fc60003f05270 */
[----:B------:R0:W-:Y:S01]  /*0a70*/  STL.U8 [R4+0x56], R8 ;  /* 0x0000560804007387 */ /* 0x0001e20000100000 */
[----:B------:R-:W-:-:S03]  /*0a80*/  IMAD.IADD R0, R1, 0x1, R30 ;  /* 0x0000000101007824 */ /* 0x000fc600078e021e */
[----:B------:R-:W-:Y:S01]  /*0a90*/  @!P2 STL.U8 [R1+0x6f], R11 ;  /* 0x00006f0b0100a387 */ /* 0x000fe20000100000 */
[----:B------:R-:W-:Y:S02]  /*0aa0*/  ISETP.NE.AND P2, PT, R36, RZ, PT ;  /* 0x000000ff2400720c */ /* 0x000fe40003f45270 */
[----:B---3--:R-:W-:Y:S01]  /*0ab0*/  ISETP.NE.AND P1, PT, R34, RZ, PT ;  /* 0x000000ff2200720c */ /* 0x008fe20003f25270 */
[C---:B------:R-:W-:Y:S01]  /*0ac0*/  IMAD.IADD R2, R1.reuse, 0x1, R32 ;  /* 0x0000000101027824 */ /* 0x040fe200078e0220 */
[----:B------:R-:W-:Y:S01]  /*0ad0*/  STL.U8 [R1+0x4f], R30 ;  /* 0x00004f1e01007387 */ /* 0x000fe20000100000 */
[----:B0-----:R-:W-:Y:S01]  /*0ae0*/  PRMT R8, R12, 0x7610, R8 ;  /* 0x000076100c087816 */ /* 0x001fe20000000008 */
[----:B------:R-:W-:Y:S02]  /*0af0*/  IMAD.IADD R4, R1, 0x1, R34 ;  /* 0x0000000101047824 */ /* 0x000fe400078e0222 */
[----:B------:R0:W-:Y:S04]  /*0b00*/  STL.U8 [R0+0x56], R11 ;  /* 0x0000560b00007387 */ /* 0x0001e80000100000 */
[----:B------:R-:W-:Y:S04]  /*0b10*/  STL.U8 [R1+0x50], R32 ;  /* 0x0000502001007387 */ /* 0x000fe80000100000 */
[----:B------:R-:W-:Y:S01]  /*0b20*/  @!P0 STL.U8 [R1+0x6f], R10 ;  /* 0x00006f0a01008387 */ /* 0x000fe20000100000 */
[----:B0-----:R-:W-:-:S03]  /*0b30*/  PRMT R11, R13, 0x7610, R11 ;  /* 0x000076100d0b7816 */ /* 0x001fc6000000000b */
[----:B------:R0:W-:Y:S01]  /*0b40*/  STL.U8 [R2+0x56], R10 ;  /* 0x0000560a02007387 */ /* 0x0001e20000100000 */
[----:B------:R-:W-:-:S03]  /*0b50*/  ISETP.NE.AND P0, PT, R3, RZ, PT ;  /* 0x000000ff0300720c */ /* 0x000fc60003f05270 */
[----:B------:R-:W-:Y:S01]  /*0b60*/  STL.U8 [R1+0x51], R34 ;  /* 0x0000512201007387 */ /* 0x000fe20000100000 */
[----:B------:R-:W-:-:S03]  /*0b70*/  IMAD.IADD R0, R1, 0x1, R36 ;  /* 0x0000000101007824 */ /* 0x000fc600078e0224 */
[----:B------:R-:W-:Y:S01]  /*0b80*/  @!P1 STL.U8 [R1+0x6f], R8 ;  /* 0x00006f0801009387 */ /* 0x000fe20000100000 */
[----:B------:R-:W-:-:S03]  /*0b90*/  ISETP.NE.AND P1, PT, R5, RZ, PT ;  /* 0x000000ff0500720c */ /* 0x000fc60003f25270 */
[----:B------:R1:W-:Y:S01]  /*0ba0*/  STL.U8 [R4+0x56], R8 ;  /* 0x0000560804007387 */ /* 0x0003e20000100000 */
[----:B------:R-:W2:Y:S01]  /*0bb0*/  LDCU UR4, c[0x0][0x2f8] ;  /* 0x00005f00ff0477ac */ /* 0x000ea20008000800 */
[----:B0-----:R-:W-:Y:S02]  /*0bc0*/  IMAD.MOV.U32 R10, RZ, RZ, 0x17 ;  /* 0x00000017ff0a7424 */ /* 0x001fe400078e00ff */
[----:B------:R-:W-:Y:S01]  /*0bd0*/  @!P2 STL.U8 [R1+0x6f], R11 ;  /* 0x00006f0b0100a387 */ /* 0x000fe20000100000 */
[----:B------:R-:W-:Y:S01]  /*0be0*/  ISETP.NE.AND P2, PT, R9, RZ, PT ;  /* 0x000000ff0900720c */ /* 0x000fe20003f45270 */
[----:B------:R-:W-:Y:S01]  /*0bf0*/  IMAD.MOV.U32 R12, RZ, RZ, 0x16 ;  /* 0x00000016ff0c7424 */ /* 0x000fe200078e00ff */
[----:B------:R-:W-:Y:S01]  /*0c00*/  IADD3 R2, PT, PT, R1, R3, RZ ;  /* 0x0000000301027210 */ /* 0x000fe20007ffe0ff */
[----:B------:R-:W-:Y:S01]  /*0c10*/  STL.U8 [R1+0x52], R36 ;  /* 0x0000522401007387 */ /* 0x000fe20000100000 */
[----:B------:R-:W0:Y:S01]  /*0c20*/  LDCU UR5, c[0x0][0x2fc] ;  /* 0x00005f80ff0577ac */ /* 0x000e220008000800 */
[----:B-1----:R-:W-:-:S02]  /*0c30*/  PRMT R8, R10, 0x7610, R8 ;  /* 0x000076100a087816 */ /* 0x002fc40000000008 */
[----:B------:R1:W-:Y:S01]  /*0c40*/  STL.U8 [R0+0x56], R11 ;  /* 0x0000560b00007387 */ /* 0x0003e20000100000 */
[----:B------:R-:W-:-:S03]  /*0c50*/  IMAD.MOV.U32 R13, RZ, RZ, 0x18 ;  /* 0x00000018ff0d7424 */ /* 0x000fc600078e00ff */
[----:B------:R3:W-:Y:S04]  /*0c60*/  STL.U8 [R1+0x53], R3 ;  /* 0x0000530301007387 */ /* 0x0007e80000100000 */
[----:B------:R-:W-:Y:S01]  /*0c70*/  @!P0 STL.U8 [R1+0x6f], R12 ;  /* 0x00006f0c01008387 */ /* 0x000fe20000100000 */
[C---:B-1----:R-:W-:Y:S01]  /*0c80*/  IMAD.IADD R0, R1.reuse, 0x1, R9 ;  /* 0x0000000101007824 */ /* 0x042fe200078e0209 */
[----:B------:R-:W1:Y:S01]  /*0c90*/  LDC.64 R10, c[0x0][0x3b8] ;  /* 0x0000ee00ff0a7b82 */ /* 0x000e620000000a00 */
[C---:B---3--:R-:W-:Y:S01]  /*0ca0*/  IMAD.IADD R3, R1.reuse, 0x1, R5 ;  /* 0x0000000101037824 */ /* 0x048fe200078e0205 */
[----:B------:R0:W-:Y:S04]  /*0cb0*/  STL.U8 [R2+0x56], R12 ;  /* 0x0000560c02007387 */ /* 0x0001e80000100000 */
[----:B------:R3:W-:Y:S04]  /*0cc0*/  STL.U8 [R1+0x54], R5 ;  /* 0x0000540501007387 */ /* 0x0007e80000100000 */
[----:B------:R4:W-:Y:S04]  /*0cd0*/  @!P1 STL.U8 [R1+0x6f], R8 ;  /* 0x00006f0801009387 */ /* 0x0009e80000100000 */
[----:B------:R4:W-:Y:S04]  /*0ce0*/  STL.U8 [R3+0x56], R8 ;  /* 0x0000560803007387 */ /* 0x0009e80000100000 */
[----:B------:R4:W-:Y:S04]  /*0cf0*/  STL.U8 [R1+0x55], R9 ;  /* 0x0000550901007387 */ /* 0x0009e80000100000 */
[----:B------:R4:W-:Y:S04]  /*0d00*/  @!P2 STL.U8 [R1+0x6f], R13 ;  /* 0x00006f0d0100a387 */ /* 0x0009e80000100000 */
[----:B------:R4:W-:Y:S01]  /*0d10*/  STL.U8 [R0+0x56], R13 ;  /* 0x0000560d00007387 */ /* 0x0009e20000100000 */
[----:B--2---:R-:W-:-:S05]  /*0d20*/  IADD3 R16, P0, PT, R1, UR4, RZ ;  /* 0x0000000401107c10 */ /* 0x004fca000ff1e0ff */
[----:B0-----:R-:W-:Y:S01]  /*0d30*/  IMAD.X R2, RZ, RZ, UR5, P0 ;  /* 0x00000005ff027e24 */ /* 0x001fe200080e06ff */
[----:B------:R-:W-:Y:S01]  /*0d40*/  IADD3 R19, P0, PT, R16, 0x3d, RZ ;  /* 0x0000003d10137810 */ /* 0x000fe20007f1e0ff */
[----:B-1----:R-:W-:-:S04]  /*0d50*/  IMAD.WIDE.U32 R30, R31, 0x5b84, R10 ;  /* 0x00005b841f1e7825 */ /* 0x002fc800078e000a */
[----:B------:R-:W-:Y:S01]  /*0d60*/  IMAD.X R18, RZ, RZ, R2, P0 ;  /* 0x000000ffff127224 */ /* 0x000fe200000e0602 */
[----:B------:R-:W-:Y:S01]  /*0d70*/  MOV R20, 0xdc0 ;  /* 0x00000dc000147802 */ /* 0x000fe20000000f00 */
[----:B------:R-:W-:Y:S02]  /*0d80*/  IMAD.MOV.U32 R4, RZ, RZ, R19 ;  /* 0x000000ffff047224 */ /* 0x000fe400078e0013 */
[----:B---3--:R-:W-:Y:S02]  /*0d90*/  IMAD.MOV.U32 R5, RZ, RZ, R18 ;  /* 0x000000ffff057224 */ /* 0x008fe400078e0012 */
[----:B----4-:R-:W-:-:S07]  /*0da0*/  IMAD.MOV.U32 R21, RZ, RZ, 0x0 ;  /* 0x00000000ff157424 */ /* 0x010fce00078e00ff */
[----:B-----5:R-:W-:Y:S05]  /*0db0*/  CALL.REL.NOINC R6 `(_Z11idas_kernelP9input_tagP15search_stat_tagiPaPbPhS5_P13div_stack_tag) ;  /* 0xfffffff006907344 */ /* 0x020fea0003c3ffff */
[----:B------:R-:W0:Y:S02]  /*0dc0*/  LDC.64 R6, c[0x4][0x18] ;  /* 0x01000600ff067b82 */ /* 0x000e240000000a00 */
[----:B0-----:R-:W5:Y:S01]  /*0dd0*/  LDG.E.64 R6, desc[UR36][R6.64] ;  /* 0x0000002406067981 */ /* 0x001f62000c1e1b00 */
[----:B------:R-:W-:Y:S01]  /*0de0*/  IMAD.MOV.U32 R5, RZ, RZ, R18 ;  /* 0x000000ffff057224 */ /* 0x000fe200078e0012 */
[----:B------:R-:W-:Y:S01]  /*0df0*/  MOV R20, 0xe40 ;  /* 0x00000e4000147802 */ /* 0x000fe20000000f00 */
[----:B------:R-:W-:Y:S01]  /*0e00*/  IMAD.MOV.U32 R21, RZ, RZ, 0x0 ;  /* 0x00000000ff157424 */ /* 0x000fe200078e00ff */
[----:B------:R0:W-:Y:S02]  /*0e10*/  STL.U8 [R1+0x72], R4 ;  /* 0x0000720401007387 */ /* 0x0001e40000100000 */
[----:B0-----:R-:W-:-:S07]  /*0e20*/  IMAD.MOV.U32 R4, RZ, RZ, R19 ;  /* 0x000000ffff047224 */ /* 0x001fce00078e0013 */
[----:B-----5:R-:W-:Y:S05]  /*0e30*/  CALL.REL.NOINC R6 `(_Z11idas_kernelP9input_tagP15search_stat_tagiPaPbPhS5_P13div_stack_tag) ;  /* 0xfffffff006707344 */ /* 0x020fea0003c3ffff */
[----:B------:R-:W0:Y:S02]  /*0e40*/  LDC.64 R6, c[0x4][0x10] ;  /* 0x01000400ff067b82 */ /* 0x000e240000000a00 */
[----:B0-----:R-:W5:Y:S01]  /*0e50*/  LDG.E.64 R6, desc[UR36][R6.64+0x8] ;  /* 0x0000082406067981 */ /* 0x001f62000c1e1b00 */
[----:B------:R-:W-:Y:S01]  /*0e60*/  IMAD.MOV.U32 R5, RZ, RZ, R18 ;  /* 0x000000ffff057224 */ /* 0x000fe200078e0012 */
[----:B------:R-:W-:Y:S01]  /*0e70*/  MOV R20, 0xec0 ;  /* 0x00000ec000147802 */ /* 0x000fe20000000f00 */
[----:B------:R-:W-:Y:S01]  /*0e80*/  IMAD.MOV.U32 R21, RZ, RZ, 0x0 ;  /* 0x00000000ff157424 */ /* 0x000fe200078e00ff */
[----:B------:R0:W-:Y:S02]  /*0e90*/  STL.U8 [R1+0x76], R4 ;  /* 0x0000760401007387 */ /* 0x0001e40000100000 */
[----:B0-----:R-:W-:-:S07]  /*0ea0*/  MOV R4, R19 ;  /* 0x0000001300047202 */ /* 0x001fce0000000f00 */
        /* <DEDUP_REMOVED lines=35> */
[----:B------:R-:W-:Y:S01]  /*10e0*/  MOV R5, R18 ;  /* 0x0000001200057202 */ /* 0x000fe20000000f00 */
[----:B------:R-:W-:Y:S01]  /*10f0*/  IMAD.MOV.U32 R21, RZ, RZ, 0x0 ;  /* 0x00000000ff157424 */ /* 0x000fe200078e00ff */
[----:B------:R-:W-:Y:S01]  /*1100*/  MOV R20, 0x1140 ;  /* 0x0000114000147802 */ /* 0x000fe20000000f00 */
[----:B------:R0:W-:Y:S02]  /*1110*/  STL.U8 [R1+0x75], R4 ;  /* 0x0000750401007387 */ /* 0x0001e40000100000 */
[----:B0-----:R-:W-:-:S07]  /*1120*/  IMAD.MOV.U32 R4, RZ, RZ, R19 ;  /* 0x000000ffff047224 */ /* 0x001fce00078e0013 */
[----:B-----5:R-:W-:Y:S05]  /*1130*/  CALL.REL.NOINC R6 `(_Z11idas_kernelP9input_tagP15search_stat_tagiPaPbPhS5_P13div_stack_tag) ;  /* 0xffffffec06b07344 */ /* 0x020fea0003c3ffff */
[----:B------:R-:W2:Y:S04]  /*1140*/  LDL.U8 R14, [R1+0x76] ;  /* 0x00007600010e7983 */ /* 0x000ea80000100000 */
[----:B------:R-:W2:Y:S04]  /*1150*/  LDL.U8 R7, [R1+0x77] ;  /* 0x0000770001077983 */ /* 0x000ea80000100000 */
[----:B------:R-:W2:Y:S04]  /*1160*/  LDL.U8 R8, [R1+0x78] ;  /* 0x0000780001087983 */ /* 0x000ea80000100000 */
[----:B------:R-:W3:Y:S04]  /*1170*/  LDL.U8 R0, [R1+0x72] ;  /* 0x0000720001007983 */ /* 0x000ee80000100000 */
[----:B------:R-:W3:Y:S04]  /*1180*/  LDL.U8 R3, [R1+0x73] ;  /* 0x0000730001037983 */ /* 0x000ee80000100000 */
[----:B------:R-:W3:Y:S04]  /*1190*/  LDL.U8 R6, [R1+0x74] ;  /* 0x0000740001067983 */ /* 0x000ee80000100000 */
[----:B------:R-:W4:Y:S04]  /*11a0*/  LDL.U8 R5, [R1+0x75] ;  /* 0x0000750001057983 */ /* 0x000f280000100000 */
[----:B------:R-:W5:Y:S01]  /*11b0*/  LDL.U8 R12, [R1+0x70] ;  /* 0x00007000010c7983 */ /* 0x000f620000100000 */
[----:B------:R-:W-:Y:S01]  /*11c0*/  LOP3.LUT R10, R4, 0xff, RZ, 0xc0, !PT ;  /* 0x000000ff040a7812 */ /* 0x000fe200078ec0ff */
[----:B------:R-:W0:Y:S02]  /*11d0*/  LDCU UR4, c[0x0][0x390] ;  /* 0x00007200ff0477ac */ /* 0x000e240008000800 */
[----:B------:R1:W-:Y:S01]  /*11e0*/  STL.U8 [R1+0x79], R4 ;  /* 0x0000790401007387 */ /* 0x0003e20000100000 */
[----:B--2---:R-:W-:-:S05]  /*11f0*/  IADD3 R9, PT, PT, R8, R7, R14 ;  /* 0x0000000708097210 */ /* 0x004fca0007ffe00e */
[----:B------:R-:W-:Y:S01]  /*1200*/  IMAD.IADD R9, R9, 0x1, R10 ;  /* 0x0000000109097824 */ /* 0x000fe200078e020a */
[----:B---3--:R-:W-:-:S04]  /*1210*/  IADD3 R10, PT, PT, R6, R3, R0 ;  /* 0x00000003060a7210 */ /* 0x008fc80007ffe000 */
[----:B----4-:R-:W-:-:S05]  /*1220*/  VIADDMNMX.U32 R9, R10, R5, R9, !PT ;  /* 0x000000050a097246 */ /* 0x010fca0007800009 */
[----:B-----5:R-:W-:-:S05]  /*1230*/  IMAD.IADD R9, R12, 0x1, R9 ;  /* 0x000000010c097824 */ /* 0x020fca00078e0209 */
[----:B0-----:R-:W-:-:S13]  /*1240*/  ISETP.GT.AND P0, PT, R9, UR4, PT ;  /* 0x0000000409007c0c */ /* 0x001fda000bf04270 */
[----:B-1----:R-:W-:Y:S05]  /*1250*/  @P0 EXIT ;  /* 0x000000000000094d */ /* 0x002fea0003800000 */
[C---:B------:R-:W-:Y:S01]  /*1260*/  ISETP.NE.AND P0, PT, R17.reuse, RZ, PT ;  /* 0x000000ff1100720c */ /* 0x040fe20003f05270 */
[----:B------:R-:W-:Y:S01]  /*1270*/  BSSY.RECONVERGENT B0, `(.L_x_0) ;  /* 0x0000077000007945 */ /* 0x000fe20003800200 */
[----:B------:R-:W-:-:S11]  /*1280*/  ISETP.GT.U32.AND P1, PT, R17, 0x63, PT ;  /* 0x000000631100780c */ /* 0x000fd60003f24070 */
[----:B------:R-:W-:Y:S05]  /*1290*/  @P0 BRA `(.L_x_1) ;  /* 0x0000000400d00947 */ /* 0x000fea0003800000 */
[----:B------:R-:W2:Y:S01]  /*12a0*/  LDL.U8 R21, [R1+0x6f] ;  /* 0x00006f0001157983 */ /* 0x000ea20000100000 */
[----:B------:R-:W-:Y:S02]  /*12b0*/  PRMT R14, R5, 0x3340, R14 ;  /* 0x00003340050e7816 */ /* 0x000fe4000000000e */
[----:B------:R-:W-:Y:S01]  /*12c0*/  PRMT R13, R7, 0x3340, R8 ;  /* 0x00003340070d7816 */ /* 0x000fe20000000008 */
[----:B------:R-:W3:Y:S01]  /*12d0*/  LDL.U8 R9, [R1+0x3f] ;  /* 0x00003f0001097983 */ /* 0x000ee20000100000 */
[----:B------:R-:W-:Y:S02]  /*12e0*/  PRMT R3, R3, 0x3340, R6 ;  /* 0x0000334003037816 */ /* 0x000fe40000000006 */
[----:B------:R-:W-:Y:S01]  /*12f0*/  PRMT R13, R14, 0x5410, R13 ;  /* 0x000054100e0d7816 */ /* 0x000fe2000000000d */
[----:B------:R-:W4:Y:S04]  /*1300*/  LDL.U8 R7, [R1+0x71] ;  /* 0x0000710001077983 */ /* 0x000f280000100000 */
[----:B------:R-:W3:Y:S04]  /*1310*/  LDL.U8 R8, [R1+0x40] ;  /* 0x0000400001087983 */ /* 0x000ee80000100000 */
[----:B------:R-:W5:Y:S04]  /*1320*/  LDL.U8 R10, [R1+0x3e] ;  /* 0x00003e00010a7983 */ /* 0x000f680000100000 */
[----:B------:R-:W5:Y:S04]  /*1330*/  LDL.U8 R11, [R1+0x3d] ;  /* 0x00003d00010b7983 */ /* 0x000f680000100000 */
[----:B------:R-:W5:Y:S04]  /*1340*/  LDL.U8 R14, [R1+0x42] ;  /* 0x00004200010e7983 */ /* 0x000f680000100000 */
[----:B------:R-:W5:Y:S01]  /*1350*/  LDL.U8 R19, [R1+0x41] ;  /* 0x0000410001137983 */ /* 0x000f620000100000 */
[----:B------:R-:W-:-:S03]  /*1360*/  IMAD.MOV.U32 R25, RZ, RZ, R4 ;  /* 0x000000ffff197224 */ /* 0x000fc600078e0004 */
[----:B------:R-:W5:Y:S04]  /*1370*/  LDL.U8 R5, [R1+0x6e] ;  /* 0x00006e0001057983 */ /* 0x000f680000100000 */
[----:B------:R-:W5:Y:S04]  /*1380*/  LDL.U8 R6, [R1+0x6d] ;  /* 0x00006d0001067983 */ /* 0x000f680000100000 */
[----:B------:R-:W5:Y:S04]  /*1390*/  LDL.U8 R15, [R1+0x44] ;  /* 0x00004400010f7983 */ /* 0x000f680000100000 */
[----:B------:R-:W5:Y:S04]  /*13a0*/  LDL.U8 R18, [R1+0x43] ;  /* 0x0000430001127983 */ /* 0x000f680000100000 */
[----:B------:R-:W5:Y:S04]  /*13b0*/  LDL.U8 R23, [R1+0x47] ;  /* 0x0000470001177983 */ /* 0x000f680000100000 */
[----:B------:R-:W5:Y:S01]  /*13c0*/  LDL.U8 R4, [R1+0x46] ;  /* 0x0000460001047983 */ /* 0x000f620000100000 */
[----:B--2---:R-:W-:-:S03]  /*13d0*/  PRMT R20, R21, 0x3340, R12 ;  /* 0x0000334015147816 */ /* 0x004fc6000000000c */
[----:B------:R-:W2:Y:S04]  /*13e0*/  LDL.U8 R12, [R1+0x48] ;  /* 0x00004800010c7983 */ /* 0x000ea80000100000 */
[----:B------:R-:W2:Y:S01]  /*13f0*/  LDL.U8 R21, [R1+0x45] ;  /* 0x0000450001157983 */ /* 0x000ea20000100000 */
[----:B----4-:R-:W-:Y:S02]  /*1400*/  PRMT R0, R7, 0x3340, R0 ;  /* 0x0000334007007816 */ /* 0x010fe40000000000 */
[----:B---3--:R-:W-:Y:S01]  /*1410*/  PRMT R8, R9, 0x3340, R8 ;  /* 0x0000334009087816 */ /* 0x008fe20000000008 */
[----:B------:R-:W-:Y:S01]  /*1420*/  STG.E.U8 desc[UR36][R30.64+0x40], R25 ;  /* 0x000040191e007986 */ /* 0x000fe2000c101124 */
[----:B------:R-:W-:-:S03]  /*1430*/  PRMT R3, R0, 0x5410, R3 ;  /* 0x0000541000037816 */ /* 0x000fc60000000003 */
[----:B------:R0:W-:Y:S01]  /*1440*/  STG.E desc[UR36][R30.64+0x3c], R13 ;  /* 0x00003c0d1e007986 */ /* 0x0001e2000c101924 */
[----:B-----5:R-:W-:-:S03]  /*1450*/  PRMT R11, R11, 0x3340, R10 ;  /* 0x000033400b0b7816 */ /* 0x020fc6000000000a */
[----:B------:R-:W3:Y:S01]  /*1460*/  LDL.U8 R9, [R1+0x57] ;  /* 0x0000570001097983 */ /* 0x000ee20000100000 */
[----:B------:R-:W-:-:S03]  /*1470*/  PRMT R11, R11, 0x5410, R8 ;  /* 0x000054100b0b7816 */ /* 0x000fc60000000008 */
[----:B------:R-:W4:Y:S01]  /*1480*/  LDL.U8 R10, [R1+0x4b] ;  /* 0x00004b00010a7983 */ /* 0x000f220000100000 */
[----:B------:R-:W-:-:S03]  /*1490*/  PRMT R14, R19, 0x3340, R14 ;  /* 0x00003340130e7816 */ /* 0x000fc6000000000e */
[----:B0-----:R-:W5:Y:S04]  /*14a0*/  LDL.U8 R13, [R1+0x4a] ;  /* 0x00004a00010d7983 */ /* 0x001f680000100000 */
[----:B------:R-:W4:Y:S01]  /*14b0*/  LDL.U8 R19, [R1+0x4d] ;  /* 0x00004d0001137983 */ /* 0x000f220000100000 */
[----:B------:R-:W-:-:S03]  /*14c0*/  PRMT R5, R6, 0x3340, R5 ;  /* 0x0000334006057816 */ /* 0x000fc60000000005 */
[----:B------:R-:W4:Y:S01]  /*14d0*/  LDL.U8 R7, [R1+0x55] ;  /* 0x0000550001077983 */ /* 0x000f220000100000 */
[----:B------:R-:W-:-:S03]  /*14e0*/  PRMT R5, R5, 0x5410, R20 ;  /* 0x0000541005057816 */ /* 0x000fc60000000014 */
[----:B------:R-:W3:Y:S01]  /*14f0*/  LDL.U8 R6, [R1+0x58] ;  /* 0x0000580001067983 */ /* 0x000ee20000100000 */
[----:B------:R-:W-:-:S03]  /*1500*/  PRMT R15, R18, 0x3340, R15 ;  /* 0x00003340120f7816 */ /* 0x000fc6000000000f */
[----:B------:R-:W5:Y:S01]  /*1510*/  LDL.U8 R20, [R1+0x49] ;  /* 0x0000490001147983 */ /* 0x000f620000100000 */
[----:B------:R-:W-:-:S03]  /*1520*/  PRMT R25, R14, 0x5410, R15 ;  /* 0x000054100e197816 */ /* 0x000fc6000000000f */
[----:B------:R-:W4:Y:S04]  /*1530*/  LDL.U8 R18, [R1+0x50] ;  /* 0x0000500001127983 */ /* 0x000f280000100000 */
[----:B------:R-:W4:Y:S04]  /*1540*/  LDL.U8 R14, [R1+0x4e] ;  /* 0x00004e00010e7983 */ /* 0x000f280000100000 */
[----:B------:R0:W-:Y:S04]  /*1550*/  STG.E desc[UR36][R30.64+0x4], R11 ;  /* 0x0000040b1e007986 */ /* 0x0001e8000c101924 */
[----:B------:R-:W4:Y:S04]  /*1560*/  LDL.U8 R15, [R1+0x53] ;  /* 0x00005300010f7983 */ /* 0x000f280000100000 */
[----:B------:R-:W4:Y:S04]  /*1570*/  LDL.U8 R8, [R1+0x51] ;  /* 0x0000510001087983 */ /* 0x000f280000100000 */
[----:B0-----:R-:W4:Y:S04]  /*1580*/  LDL.U8 R11, [R1+0x52] ;  /* 0x00005200010b7983 */ /* 0x001f280000100000 */
[----:B------:R-:W-:Y:S04]  /*1590*/  STG.E desc[UR36][R30.64+0x34], R5 ;  /* 0x000034051e007986 */ /* 0x000fe8000c101924 */
[----:B------:R0:W-:Y:S04]  /*15a0*/  STG.E desc[UR36][R30.64+0x38], R3 ;  /* 0x000038031e007986 */ /* 0x0001e8000c101924 */
[----:B0-----:R-:W4:Y:S01]  /*15b0*/  LDL.U8 R3, [R1+0x5c] ;  /* 0x00005c0001037983 */ /* 0x001f220000100000 */
[----:B--2---:R-:W-:-:S03]  /*15c0*/  PRMT R0, R23, 0x3340, R12 ;  /* 0x0000334017007816 */ /* 0x004fc6000000000c */
[----:B------:R-:W2:Y:S01]  /*15d0*/  LDL.U8 R23, [R1+0x4c] ;  /* 0x00004c0001177983 */ /* 0x000ea20000100000 */
[----:B------:R-:W-:-:S03]  /*15e0*/  PRMT R27, R21, 0x3340, R4 ;  /* 0x00003340151b7816 */ /* 0x000fc60000000004 */
[----:B------:R-:W2:Y:S04]  /*15f0*/  LDL.U8 R21, [R1+0x4f] ;  /* 0x00004f0001157983 */ /* 0x000ea80000100000 */
[----:B------:R-:W2:Y:S04]  /*1600*/  LDL.U8 R4, [R1+0x56] ;  /* 0x0000560001047983 */ /* 0x000ea80000100000 */
[----:B------:R-:W2:Y:S01]  /*1610*/  LDL.U8 R12, [R1+0x54] ;  /* 0x00005400010c7983 */ /* 0x000ea20000100000 */
[----:B------:R-:W-:-:S03]  /*1620*/  PRMT R5, R27, 0x5410, R0 ;  /* 0x000054101b057816 */ /* 0x000fc60000000000 */
[----:B------:R-:W2:Y:S04]  /*1630*/  LDL.U8 R0, [R1+0x5b] ;  /* 0x00005b0001007983 */ /* 0x000ea80000100000 */
[----:B------:R0:W-:Y:S04]  /*1640*/  STG.E desc[UR36][R30.64+0xc], R5 ;  /* 0x00000c051e007986 */ /* 0x0001e8000c101924 */
[----:B0-----:R-:W2:Y:S01]  /*1650*/  LDL.U8 R5, [R1+0x69] ;  /* 0x0000690001057983 */ /* 0x001ea20000100000 */
[----:B---3--:R-:W-:Y:S02]  /*1660*/  PRMT R6, R9, 0x3340, R6 ;  /* 0x0000334009067816 */ /* 0x008fe40000000006 */
[----:B-----5:R-:W-:-:S02]  /*1670*/  PRMT R13, R20, 0x3340, R13 ;  /* 0x00003340140d7816 */ /* 0x020fc4000000000d */
[----:B------:R-:W3:Y:S01]  /*1680*/  LDL.U8 R20, [R1+0x5a] ;  /* 0x00005a0001147983 */ /* 0x000ee20000100000 */
[----:B----4-:R-:W-:-:S03]  /*1690*/  PRMT R19, R19, 0x3340, R14 ;  /* 0x0000334013137816 */ /* 0x010fc6000000000e */
[----:B------:R-:W4:Y:S01]  /*16a0*/  LDL.U8 R14, [R1+0x5e] ;  /* 0x00005e00010e7983 */ /* 0x000f220000100000 */
[----:B------:R-:W-:-:S03]  /*16b0*/  PRMT R11, R8, 0x3340, R11 ;  /* 0x00003340080b7816 */ /* 0x000fc6000000000b */
[----:B------:R-:W5:Y:S01]  /*16c0*/  LDL.U8 R8, [R1+0x67] ;  /* 0x0000670001087983 */ /* 0x000f620000100000 */
[----:B--2---:R-:W-:Y:S02]  /*16d0*/  PRMT R10, R10, 0x3340, R23 ;  /* 0x000033400a0a7816 */ /* 0x004fe40000000017 */
[----:B------:R-:W-:Y:S02]  /*16e0*/  PRMT R18, R21, 0x3340, R18 ;  /* 0x0000334015127816 */ /* 0x000fe40000000012 */
[----:B------:R-:W-:Y:S01]  /*16f0*/  PRMT R9, R7, 0x3340, R4 ;  /* 0x0000334007097816 */ /* 0x000fe20000000004 */
[----:B------:R-:W2:Y:S01]  /*1700*/  LDL.U8 R21, [R1+0x5f] ;  /* 0x00005f0001157983 */ /* 0x000ea20000100000 */
[----:B------:R-:W-:Y:S02]  /*1710*/  PRMT R13, R13, 0x5410, R10 ;  /* 0x000054100d0d7816 */ /* 0x000fe4000000000a */
[----:B------:R-:W-:Y:S01]  /*1720*/  PRMT R12, R15, 0x3340, R12 ;  /* 0x000033400f0c7816 */ /* 0x000fe2000000000c */
[----:B------:R-:W5:Y:S01]  /*1730*/  LDL.U8 R10, [R1+0x62] ;  /* 0x00006200010a7983 */ /* 0x000f620000100000 */
[----:B------:R-:W-:-:S02]  /*1740*/  PRMT R7, R19, 0x5410, R18 ;  /* 0x0000541013077816 */ /* 0x000fc40000000012 */
[----:B------:R-:W-:Y:S01]  /*1750*/  PRMT R9, R9, 0x5410, R6 ;  /* 0x0000541009097816 */ /* 0x000fe20000000006 */
[----:B------:R0:W-:Y:S01]  /*1760*/  STG.E desc[UR36][R30.64+0x10], R13 ;  /* 0x0000100d1e007986 */ /* 0x0001e2000c101924 */
[----:B------:R-:W-:Y:S02]  /*1770*/  PRMT R23, R11, 0x5410, R12 ;  /* 0x000054100b177816 */ /* 0x000fe4000000000c */
[----:B------:R-:W-:Y:S01]  /*1780*/  PRMT R22, R0, 0x3340, R3 ;  /* 0x0000334000167816 */ /* 0x000fe20000000003 */
[----:B------:R-:W-:Y:S04]  /*1790*/  STG.E desc[UR36][R30.64+0x14], R7 ;  /* 0x000014071e007986 */ /* 0x000fe8000c101924 */
[----:B------:R1:W-:Y:S04]  /*17a0*/  STG.E desc[UR36][R30.64+0x1c], R9 ;  /* 0x00001c091e007986 */ /* 0x0003e8000c101924 */
[----:B------:R-:W3:Y:S04]  /*17b0*/  LDL.U8 R11, [R1+0x59] ;  /* 0x00005900010b7983 */ /* 0x000ee80000100000 */
[----:B------:R-:W2:Y:S04]  /*17c0*/  LDL.U8 R18, [R1+0x60] ;  /* 0x0000600001127983 */ /* 0x000ea80000100000 */
[----:B------:R-:W4:Y:S04]  /*17d0*/  LDL.U8 R19, [R1+0x5d] ;  /* 0x00005d0001137983 */ /* 0x000f280000100000 */
[----:B------:R-:W5:Y:S04]  /*17e0*/  LDL.U8 R12, [R1+0x64] ;  /* 0x00006400010c7983 */ /* 0x000f680000100000 */
[----:B------:R-:W5:Y:S04]  /*17f0*/  LDL.U8 R15, [R1+0x63] ;  /* 0x00006300010f7983 */ /* 0x000f680000100000 */
[----:B0-----:R-:W5:Y:S04]  /*1800*/  LDL.U8 R13, [R1+0x61] ;  /* 0x00006100010d7983 */ /* 0x001f680000100000 */
[----:B-1----:R-:W5:Y:S04]  /*1810*/  LDL.U8 R9, [R1+0x68] ;  /* 0x0000680001097983 */ /* 0x002f680000100000 */
[----:B------:R-:W5:Y:S04]  /*1820*/  LDL.U8 R3, [R1+0x66] ;  /* 0x0000660001037983 */ /* 0x000f680000100000 */
[----:B------:R-:W5:Y:S04]  /*1830*/  LDL.U8 R6, [R1+0x65] ;  /* 0x0000650001067983 */ /* 0x000f680000100000 */
[----:B------:R-:W5:Y:S04]  /*1840*/  LDL.U8 R4, [R1+0x6c] ;  /* 0x00006c0001047983 */ /* 0x000f680000100000 */
[----:B------:R-:W5:Y:S04]  /*1850*/  LDL.U8 R7, [R1+0x6b] ;  /* 0x00006b0001077983 */ /* 0x000f680000100000 */
[----:B------:R-:W5:Y:S04]  /*1860*/  LDL.U8 R0, [R1+0x6a] ;  /* 0x00006a0001007983 */ /* 0x000f680000100000 */
[----:B------:R0:W-:Y:S04]  /*1870*/  STG.E desc[UR36][R30.64+0x18], R23 ;  /* 0x000018171e007986 */ /* 0x0001e8000c101924 */
[----:B------:R1:W-:Y:S01]  /*1880*/  STG.E desc[UR36][R30.64+0x8], R25 ;  /* 0x000008191e007986 */ /* 0x0003e2000c101924 */
[----:B0-----:R-:W-:-:S05]  /*1890*/  IMAD.MOV.U32 R23, RZ, RZ, 0x1 ;  /* 0x00000001ff177424 */ /* 0x001fca00078e00ff */
[----:B------:R1:W-:Y:S01]  /*18a0*/  STG.E desc[UR36][R30.64], R23 ;  /* 0x000000171e007986 */ /* 0x0003e2000c101924 */
[----:B---3--:R-:W-:Y:S02]  /*18b0*/  PRMT R11, R11, 0x3340, R20 ;  /* 0x000033400b0b7816 */ /* 0x008fe40000000014 */
[----:B--2---:R-:W-:Y:S02]  /*18c0*/  PRMT R18, R21, 0x3340, R18 ;  /* 0x0000334015127816 */ /* 0x004fe40000000012 */
[----:B----4-:R-:W-:Y:S02]  /*18d0*/  PRMT R19, R19, 0x3340, R14 ;  /* 0x0000334013137816 */ /* 0x010fe4000000000e */
[----:B------:R-:W-:Y:S02]  /*18e0*/  PRMT R11, R11, 0x5410, R22 ;  /* 0x000054100b0b7816 */ /* 0x000fe40000000016 */
[----:B------:R-:W-:Y:S02]  /*18f0*/  PRMT R19, R19, 0x5410, R18 ;  /* 0x0000541013137816 */ /* 0x000fe40000000012 */
[----:B-----5:R-:W-:-:S02]  /*1900*/  PRMT R12, R15, 0x3340, R12 ;  /* 0x000033400f0c7816 */ /* 0x020fc4000000000c */
[----:B------:R-:W-:Y:S02]  /*1910*/  PRMT R13, R13, 0x3340, R10 ;  /* 0x000033400d0d7816 */ /* 0x000fe4000000000a */
[----:B------:R-:W-:Y:S02]  /*1920*/  PRMT R8, R8, 0x3340, R9 ;  /* 0x0000334008087816 */ /* 0x000fe40000000009 */
[----:B------:R-:W-:Y:S02]  /*1930*/  PRMT R13, R13, 0x5410, R12 ;  /* 0x000054100d0d7816 */ /* 0x000fe4000000000c */
[----:B------:R-:W-:-:S04]  /*1940*/  PRMT R3, R6, 0x3340, R3 ;  /* 0x0000334006037816 */ /* 0x000fc80000000003 */
[----:B------:R-:W-:Y:S02]  /*1950*/  PRMT R3, R3, 0x5410, R8 ;  /* 0x0000541003037816 */ /* 0x000fe40000000008 */
[----:B------:R-:W-:Y:S02]  /*1960*/  PRMT R4, R7, 0x3340, R4 ;  /* 0x0000334007047816 */ /* 0x000fe40000000004 */
[----:B------:R-:W-:-:S04]  /*1970*/  PRMT R5, R5, 0x3340, R0 ;  /* 0x0000334005057816 */ /* 0x000fc80000000000 */
[----:B------:R-:W-:Y:S01]  /*1980*/  PRMT R5, R5, 0x5410, R4 ;  /* 0x0000541005057816 */ /* 0x000fe20000000004 */
[----:B------:R1:W-:Y:S04]  /*1990*/  STG.E desc[UR36][R30.64+0x20], R11 ;  /* 0x0000200b1e007986 */ /* 0x0003e8000c101924 */
[----:B------:R1:W-:Y:S04]  /*19a0*/  STG.E desc[UR36][R30.64+0x24], R19 ;  /* 0x000024131e007986 */ /* 0x0003e8000c101924 */
[----:B------:R1:W-:Y:S04]  /*19b0*/  STG.E desc[UR36][R30.64+0x28], R13 ;  /* 0x0000280d1e007986 */ /* 0x0003e8000c101924 */
[----:B------:R1:W-:Y:S04]  /*19c0*/  STG.E desc[UR36][R30.64+0x2c], R3 ;  /* 0x00002c031e007986 */ /* 0x0003e8000c101924 */
[----:B------:R1:W-:Y:S02]  /*19d0*/  STG.E desc[UR36][R30.64+0x30], R5 ;  /* 0x000030051e007986 */ /* 0x0003e4000c101924 */
.L_x_1:
[----:B------:R-:W-:Y:S05]  /*19e0*/  BSYNC.RECONVERGENT B0 ;  /* 0x0000000000007941 */ /* 0x000fea0003800200 */
.L_x_0:
[----:B------:R-:W-:Y:S05]  /*19f0*/  @P1 BRA `(.L_x_2) ;  /* 0x0000000400901947 */ /* 0x000fea0003800000 */
[----:B------:R-:W0:Y:S01]  /*1a00*/  LDC R0, c[0x0][0x360] ;  /* 0x0000d800ff007b82 */ /* 0x000e220000000800 */
[----:B------:R-:W-:Y:S01]  /*1a10*/  BSSY.RECONVERGENT B0, `(.L_x_3) ;  /* 0x0000035000007945 */ /* 0x000fe20003800200 */
[----:B0-----:R-:W0:Y:S01]  /*1a20*/  I2F.U32.RP R8, R0 ;  /* 0x0000000000087306 */ /* 0x001e220000209000 */
[----:B-1----:R-:W-:Y:S01]  /*1a30*/  IMAD.IADD R3, R17, 0x1, R0 ;  /* 0x0000000111037824 */ /* 0x002fe200078e0200 */
[----:B------:R-:W-:-:S04]  /*1a40*/  ISETP.NE.U32.AND P3, PT, R0, RZ, PT ;  /* 0x000000ff0000720c */ /* 0x000fc80003f65070 */
[C---:B------:R-:W-:Y:S02]  /*1a50*/  ISETP.GE.U32.AND P1, PT, R3.reuse, 0x64, PT ;  /* 0x000000640300780c */ /* 0x040fe40003f26070 */
[----:B------:R-:W-:Y:S02]  /*1a60*/  VIMNMX.U32 R6, PT, PT, R3, 0x64, !PT ;  /* 0x0000006403067848 */ /* 0x000fe40007fe0000 */
[----:B------:R-:W-:-:S04]  /*1a70*/  SEL R7, RZ, 0x1, P1 ;  /* 0x00000001ff077807 */ /* 0x000fc80000800000 */
[----:B------:R-:W-:Y:S01]  /*1a80*/  IADD3 R3, PT, PT, R6, -R3, -R7 ;  /* 0x8000000306037210 */ /* 0x000fe20007ffe807 */
[----:B0-----:R-:W0:Y:S02]  /*1a90*/  MUFU.RCP R8, R8 ;  /* 0x0000000800087308 */ /* 0x001e240000001000 */
[----:B0-----:R-:W-:-:S06]  /*1aa0*/  VIADD R4, R8, 0xffffffe ;  /* 0x0ffffffe08047836 */ /* 0x001fcc0000000000 */
[----:B------:R0:W1:Y:S02]  /*1ab0*/  F2I.FTZ.U32.TRUNC.NTZ R5, R4 ;  /* 0x0000000400057305 */ /* 0x000064000021f000 */
[----:B0-----:R-:W-:Y:S02]  /*1ac0*/  IMAD.MOV.U32 R4, RZ, RZ, RZ ;  /* 0x000000ffff047224 */ /* 0x001fe400078e00ff */
[----:B-1----:R-:W-:-:S04]  /*1ad0*/  IMAD.MOV R9, RZ, RZ, -R5 ;  /* 0x000000ffff097224 */ /* 0x002fc800078e0a05 */
[----:B------:R-:W-:-:S04]  /*1ae0*/  IMAD R9, R9, R0, RZ ;  /* 0x0000000009097224 */ /* 0x000fc800078e02ff */
[----:B------:R-:W-:-:S06]  /*1af0*/  IMAD.HI.U32 R8, R5, R9, R4 ;  /* 0x0000000905087227 */ /* 0x000fcc00078e0004 */
[----:B------:R-:W-:-:S04]  /*1b00*/  IMAD.HI.U32 R8, R8, R3, RZ ;  /* 0x0000000308087227 */ /* 0x000fc800078e00ff */
[----:B------:R-:W-:-:S04]  /*1b10*/  IMAD.MOV R4, RZ, RZ, -R8 ;  /* 0x000000ffff047224 */ /* 0x000fc800078e0a08 */
[----:B------:R-:W-:-:S05]  /*1b20*/  IMAD R3, R0, R4, R3 ;  /* 0x0000000400037224 */ /* 0x000fca00078e0203 */
[----:B------:R-:W-:-:S13]  /*1b30*/  ISETP.GE.U32.AND P1, PT, R3, R0, PT ;  /* 0x000000000300720c */ /* 0x000fda0003f26070 */
[----:B------:R-:W-:Y:S02]  /*1b40*/  @P1 IMAD.IADD R3, R3, 0x1, -R0 ;  /* 0x0000000103031824 */ /* 0x000fe400078e0a00 */
[----:B------:R-:W-:-:S03]  /*1b50*/  @P1 VIADD R8, R8, 0x1 ;  /* 0x0000000108081836 */ /* 0x000fc60000000000 */
[----:B------:R-:W-:-:S13]  /*1b60*/  ISETP.GE.U32.AND P2, PT, R3, R0, PT ;  /* 0x000000000300720c */ /* 0x000fda0003f46070 */
[----:B------:R-:W-:Y:S02]  /*1b70*/  @P2 IADD3 R8, PT, PT, R8, 0x1, RZ ;  /* 0x0000000108082810 */ /* 0x000fe40007ffe0ff */
[----:B------:R-:W-:-:S05]  /*1b80*/  @!P3 LOP3.LUT R8, RZ, R0, RZ, 0x33, !PT ;  /* 0x00000000ff08b212 */ /* 0x000fca00078e33ff */
[----:B------:R-:W-:-:S05]  /*1b90*/  IMAD.IADD R7, R7, 0x1, R8 ;  /* 0x0000000107077824 */ /* 0x000fca00078e0208 */
[C---:B------:R-:W-:Y:S02]  /*1ba0*/  LOP3.LUT R3, R7.reuse, 0x3, RZ, 0xc0, !PT ;  /* 0x0000000307037812 */ /* 0x040fe400078ec0ff */
[----:B------:R-:W-:Y:S02]  /*1bb0*/  ISETP.GE.U32.AND P1, PT, R7, 0x3, PT ;  /* 0x000000030700780c */ /* 0x000fe40003f26070 */
[----:B------:R-:W-:Y:S01]  /*1bc0*/  ISETP.NE.AND P2, PT, R3, 0x3, PT ;  /* 0x000000030300780c */ /* 0x000fe20003f45270 */
[----:B------:R-:W-:-:S12]  /*1bd0*/  IMAD.MOV.U32 R3, RZ, RZ, R17 ;  /* 0x000000ffff037224 */ /* 0x000fd800078e0011 */
[----:B------:R-:W-:Y:S05]  /*1be0*/  @!P2 BRA `(.L_x_4) ;  /* 0x00000000005ca947 */ /* 0x000fea0003800000 */
[----:B------:R-:W0:Y:S01]  /*1bf0*/  S2R R4, SR_CgaCtaId ;  /* 0x0000000000047919 */ /* 0x000e220000008800 */
[----:B------:R-:W1:Y:S01]  /*1c00*/  LDCU.64 UR4, c[0x0][0x3a0] ;  /* 0x00007400ff0477ac */ /* 0x000e620008000a00 */
[----:B------:R-:W-:Y:S01]  /*1c10*/  VIADD R7, R7, 0x1 ;  /* 0x0000000107077836 */ /* 0x000fe20000000000 */
[----:B------:R-:W-:-:S04]  /*1c20*/  MOV R3, 0x400 ;  /* 0x0000040000037802 */ /* 0x000fc80000000f00 */
[----:B------:R-:W-:-:S05]  /*1c30*/  LOP3.LUT R7, R7, 0x3, RZ, 0xc0, !PT ;  /* 0x0000000307077812 */ /* 0x000fca00078ec0ff */
[----:B------:R-:W-:Y:S01]  /*1c40*/  IMAD.MOV R7, RZ, RZ, -R7 ;  /* 0x000000ffff077224 */ /* 0x000fe200078e0a07 */
[----:B-1----:R-:W-:-:S05]  /*1c50*/  IADD3 R13, P2, PT, R17, UR4, RZ ;  /* 0x00000004110d7c10 */ /* 0x002fca000ff5e0ff */
[----:B------:R-:W-:Y:S01]  /*1c60*/  IMAD.X R10, RZ, RZ, UR5, P2 ;  /* 0x00000005ff0a7e24 */ /* 0x000fe200090e06ff */
[----:B0-----:R-:W-:Y:S01]  /*1c70*/  LEA R9, R4, R3, 0x18 ;  /* 0x0000000304097211 */ /* 0x001fe200078ec0ff */
[----:B------:R-:W-:-:S07]  /*1c80*/  IMAD.MOV.U32 R3, RZ, RZ, R17 ;  /* 0x000000ffff037224 */ /* 0x000fce00078e0011 */
.L_x_5:
[----:B0-----:R-:W-:Y:S02]  /*1c90*/  IMAD.MOV.U32 R4, RZ, RZ, R13 ;  /* 0x000000ffff047224 */ /* 0x001fe400078e000d */
[----:B------:R-:W-:-:S05]  /*1ca0*/  IMAD.MOV.U32 R5, RZ, RZ, R10 ;  /* 0x000000ffff057224 */ /* 0x000fca00078e000a */
[----:B------:R-:W2:Y:S01]  /*1cb0*/  LDG.E.U8 R4, desc[UR36][R4.64] ;  /* 0x0000002404047981 */ /* 0x000ea2000c1e1100 */
[----:B------:R-:W-:Y:S01]  /*1cc0*/  LOP3.LUT R6, R3, 0xfffffffc, RZ, 0xc0, !PT ;  /* 0xfffffffc03067812 */ /* 0x000fe200078ec0ff */
[----:B------:R-:W-:Y:S01]  /*1cd0*/  VIADD R7, R7, 0x1 ;  /* 0x0000000107077836 */ /* 0x000fe20000000000 */
[----:B------:R-:W-:Y:S01]  /*1ce0*/  LOP3.LUT R8, R3, 0x3, RZ, 0xc0, !PT ;  /* 0x0000000303087812 */ /* 0x000fe200078ec0ff */
[C---:B------:R-:W-:Y:S01]  /*1cf0*/  IMAD.IADD R3, R0.reuse, 0x1, R3 ;  /* 0x0000000100037824 */ /* 0x040fe200078e0203 */
[----:B------:R-:W-:Y:S02]  /*1d00*/  IADD3 R13, P3, PT, R0, R13, RZ ;  /* 0x0000000d000d7210 */ /* 0x000fe40007f7e0ff */
[----:B------:R-:W-:Y:S02]  /*1d10*/  IADD3 R11, PT, PT, R8, R9, R6 ;  /* 0x00000009080b7210 */ /* 0x000fe40007ffe006 */
[----:B------:R-:W-:Y:S01]  /*1d20*/  ISETP.NE.AND P2, PT, R7, RZ, PT ;  /* 0x000000ff0700720c */ /* 0x000fe20003f45270 */
[----:B------:R-:W-:-:S02]  /*1d30*/  IMAD.X R10, RZ, RZ, R10, P3 ;  /* 0x000000ffff0a7224 */ /* 0x000fc400018e060a */
[----:B--2---:R0:W-:Y:S10]  /*1d40*/  STS.U8 [R11], R4 ;  /* 0x000000040b007388 */ /* 0x0041f40000000000 */
[----:B------:R-:W-:Y:S05]  /*1d50*/  @P2 BRA `(.L_x_5) ;  /* 0xfffffffc00cc2947 */ /* 0x000fea000383ffff */
.L_x_4:
[----:B------:R-:W-:Y:S05]  /*1d60*/  BSYNC.RECONVERGENT B0 ;  /* 0x0000000000007941 */ /* 0x000fea0003800200 */
.L_x_3:
[----:B------:R-:W-:Y:S05]  /*1d70*/  @!P1 BRA `(.L_x_2) ;  /* 0x0000000000b09947 */ /* 0x000fea0003800000 */
[----:B------:R-:W1:Y:S01]  /*1d80*/  S2R R7, SR_CgaCtaId ;  /* 0x0000000000077919 */ /* 0x000e620000008800 */
[----:B------:R-:W-:Y:S01]  /*1d90*/  MOV R12, 0x400 ;  /* 0x00000400000c7802 */ /* 0x000fe20000000f00 */
[C---:B------:R-:W-:Y:S01]  /*1da0*/  IMAD.IADD R19, R3.reuse, 0x1, R0 ;  /* 0x0000000103137824 */ /* 0x040fe200078e0200 */
[----:B------:R-:W-:Y:S01]  /*1db0*/  LOP3.LUT R5, R3, 0x3, RZ, 0xc0, !PT ;  /* 0x0000000303057812 */ /* 0x000fe200078ec0ff */
[C-C-:B------:R-:W-:Y:S02]  /*1dc0*/  IMAD R13, R0.reuse, 0x2, R3.reuse ;  /* 0x00000002000d7824 */ /* 0x140fe400078e0203 */
[----:B------:R-:W-:Y:S01]  /*1dd0*/  IMAD R15, R0, 0x3, R3 ;  /* 0x00000003000f7824 */ /* 0x000fe200078e0203 */
[----:B-1----:R-:W-:Y:S02]  /*1de0*/  LEA R12, R7, R12, 0x18 ;  /* 0x0000000c070c7211 */ /* 0x002fe400078ec0ff */
[----:B------:R-:W-:Y:S02]  /*1df0*/  LOP3.LUT R7, R19, 0x3, RZ, 0xc0, !PT ;  /* 0x0000000313077812 */ /* 0x000fe400078ec0ff */
[----:B------:R-:W-:-:S03]  /*1e00*/  IADD3 R14, PT, PT, R12, R5, RZ ;  /* 0x000000050c0e7210 */ /* 0x000fc60007ffe0ff */
[----:B------:R-:W-:-:S07]  /*1e10*/  IMAD.IADD R18, R12, 0x1, R7 ;  /* 0x000000010c127824 */ /* 0x000fce00078e0207 */
.L_x_6:
[----:B------:R-:W0:Y:S02]  /*1e20*/  LDCU.64 UR4, c[0x0][0x3a0] ;  /* 0x00007400ff0477ac */ /* 0x000e240008000a00 */
[----:B0-2---:R-:W-:Y:S02]  /*1e30*/  IADD3 R4, P3, PT, R3, UR4, RZ ;  /* 0x0000000403047c10 */ /* 0x005fe4000ff7e0ff */
[----:B------:R-:W-:Y:S02]  /*1e40*/  IADD3 R6, P2, PT, R19, UR4, RZ ;  /* 0x0000000413067c10 */ /* 0x000fe4000ff5e0ff */
[----:B------:R-:W-:Y:S01]  /*1e50*/  IADD3 R8, P1, PT, R13, UR4, RZ ;  /* 0x000000040d087c10 */ /* 0x000fe2000ff3e0ff */
[----:B------:R-:W-:Y:S01]  /*1e60*/  IMAD.X R5, RZ, RZ, UR5, P3 ;  /* 0x00000005ff057e24 */ /* 0x000fe200098e06ff */
[----:B------:R-:W-:Y:S01]  /*1e70*/  IADD3 R10, P3, PT, R15, UR4, RZ ;  /* 0x000000040f0a7c10 */ /* 0x000fe2000ff7e0ff */
[----:B------:R-:W-:Y:S02]  /*1e80*/  IMAD.X R7, RZ, RZ, UR5, P2 ;  /* 0x00000005ff077e24 */ /* 0x000fe400090e06ff */
[----:B------:R-:W-:Y:S01]  /*1e90*/  IMAD.X R9, RZ, RZ, UR5, P1 ;  /* 0x00000005ff097e24 */ /* 0x000fe200088e06ff */
[----:B------:R0:W2:Y:S01]  /*1ea0*/  LDG.E.U8 R4, desc[UR36][R4.64] ;  /* 0x0000002404047981 */ /* 0x0000a2000c1e1100 */
[----:B------:R-:W-:-:S03]  /*1eb0*/  IMAD.X R11, RZ, RZ, UR5, P3 ;  /* 0x00000005ff0b7e24 */ /* 0x000fc600098e06ff */
[----:B------:R-:W3:Y:S04]  /*1ec0*/  LDG.E.U8 R6, desc[UR36][R6.64] ;  /* 0x0000002406067981 */ /* 0x000ee8000c1e1100 */
[----:B------:R-:W4:Y:S04]  /*1ed0*/  LDG.E.U8 R8, desc[UR36][R8.64] ;  /* 0x0000002408087981 */ /* 0x000f28000c1e1100 */
[----:B------:R-:W5:Y:S01]  /*1ee0*/  LDG.E.U8 R10, desc[UR36][R10.64] ;  /* 0x000000240a0a7981 */ /* 0x000f62000c1e1100 */
[----:B------:R-:W-:Y:S02]  /*1ef0*/  LOP3.LUT R27, R3, 0xfffffffc, RZ, 0xc0, !PT ;  /* 0xfffffffc031b7812 */ /* 0x000fe400078ec0ff */
[----:B------:R-:W-:Y:S01]  /*1f00*/  LOP3.LUT R21, R19, 0xfffffffc, RZ, 0xc0, !PT ;  /* 0xfffffffc13157812 */ /* 0x000fe200078ec0ff */
[----:B------:R-:W-:Y:S01]  /*1f10*/  IMAD R19, R0, 0x4, R19 ;  /* 0x0000000400137824 */ /* 0x000fe200078e0213 */
[----:B------:R-:W-:Y:S01]  /*1f20*/  LOP3.LUT R23, R13, 0xfffffffc, RZ, 0xc0, !PT ;  /* 0xfffffffc0d177812 */ /* 0x000fe200078ec0ff */
[----:B0-----:R-:W-:Y:S01]  /*1f30*/  IMAD.IADD R5, R27, 0x1, R14 ;  /* 0x000000011b057824 */ /* 0x001fe200078e020e */
[----:B------:R-:W-:Y:S01]  /*1f40*/  LOP3.LUT R20, R13, 0x3, RZ, 0xc0, !PT ;  /* 0x000000030d147812 */ /* 0x000fe200078ec0ff */
[----:B------:R-:W-:Y:S01]  /*1f50*/  IMAD.IADD R21, R18, 0x1, R21 ;  /* 0x0000000112157824 */ /* 0x000fe200078e0215 */
[C---:B------:R-:W-:Y:S01]  /*1f60*/  LOP3.LUT R25, R15.reuse, 0xfffffffc, RZ, 0xc0, !PT ;  /* 0xfffffffc0f197812 */ /* 0x040fe200078ec0ff */
[C---:B------:R-:W-:Y:S01]  /*1f70*/  IMAD R13, R0.reuse, 0x4, R13 ;  /* 0x00000004000d7824 */ /* 0x040fe200078e020d */
[----:B------:R-:W-:Y:S01]  /*1f80*/  LOP3.LUT R22, R15, 0x3, RZ, 0xc0, !PT ;  /* 0x000000030f167812 */ /* 0x000fe200078ec0ff */
[----:B------:R-:W-:Y:S01]  /*1f90*/  IMAD R15, R0, 0x4, R15 ;  /* 0x00000004000f7824 */ /* 0x000fe200078e020f */
[----:B------:R-:W-:-:S02]  /*1fa0*/  IADD3 R23, PT, PT, R20, R12, R23 ;  /* 0x0000000c14177210 */ /* 0x000fc40007ffe017 */
[----:B------:R-:W-:Y:S02]  /*1fb0*/  IADD3 R25, PT, PT, R22, R12, R25 ;  /* 0x0000000c16197210 */ /* 0x000fe40007ffe019 */
[----:B------:R-:W-:-:S04]  /*1fc0*/  IADD3 R3, PT, PT, R0, R3, R0 ;  /* 0x0000000300037210 */ /* 0x000fc80007ffe000 */
[----:B------:R-:W-:-:S04]  /*1fd0*/  IADD3 R3, PT, PT, R0, R3, R0 ;  /* 0x0000000300037210 */ /* 0x000fc80007ffe000 */
[----:B------:R-:W-:Y:S01]  /*1fe0*/  ISETP.GE.U32.AND P1, PT, R3, 0x64, PT ;  /* 0x000000640300780c */ /* 0x000fe20003f26070 */
[----:B--2---:R2:W-:Y:S04]  /*1ff0*/  STS.U8 [R5], R4 ;  /* 0x0000000405007388 */ /* 0x0045e80000000000 */
[----:B---3--:R2:W-:Y:S04]  /*2000*/  STS.U8 [R21], R6 ;  /* 0x0000000615007388 */ /* 0x0085e80000000000 */
[----:B----4-:R2:W-:Y:S04]  /*2010*/  STS.U8 [R23], R8 ;  /* 0x0000000817007388 */ /* 0x0105e80000000000 */
[----:B-----5:R2:W-:Y:S01]  /*2020*/  STS.U8 [R25], R10 ;  /* 0x0000000a19007388 */ /* 0x0205e20000000000 */
[----:B------:R-:W-:Y:S05]  /*2030*/  @!P1 BRA `(.L_x_6) ;  /* 0xfffffffc00789947 */ /* 0x000fea000383ffff */
.L_x_2:
[----:B------:R-:W-:Y:S05]  /*2040*/  WARPSYNC.ALL ;  /* 0x0000000000007948 */ /* 0x000fea0003800000 */
[----:B------:R-:W-:Y:S06]  /*2050*/  BAR.SYNC.DEFER_BLOCKING 0x0 ;  /* 0x0000000000007b1d */ /* 0x000fec0000010000 */
[----:B------:R3:W-:Y:S04]  /*2060*/  @!P0 STG.E.U8 desc[UR36][R28.64], RZ ;  /* 0x000000ff1c008986 */ /* 0x0007e8000c101124 */
[----:B------:R-:W4:Y:S01]  /*2070*/  LDG.E R0, desc[UR36][R30.64] ;  /* 0x000000241e007981 */ /* 0x000f22000c1e1900 */
[----:B------:R-:W5:Y:S01]  /*2080*/  S2UR UR5, SR_CgaCtaId ;  /* 0x00000000000579c3 */ /* 0x000f620000008800 */
[----:B------:R-:W-:Y:S01]  /*2090*/  UMOV UR4, 0x400 ;  /* 0x0000040000047882 */ /* 0x000fe20000000000 */
[----:B------:R-:W-:Y:S01]  /*20a0*/  LOP3.LUT R26, R17, 0x3, RZ, 0xc0, !PT ;  /* 0x00000003111a7812 */ /* 0x000fe200078ec0ff */
[----:B------:R-:W-:Y:S01]  /*20b0*/  UMOV UR38, URZ ;  /* 0x000000ff00267c82 */ /* 0x000fe20008000000 */
[----:B------:R-:W-:Y:S01]  /*20c0*/  UMOV UR39, URZ ;  /* 0x000000ff00277c82 */ /* 0x000fe20008000000 */
[----:B-----5:R-:W-:-:S03]  /*20d0*/  ULEA UR4, UR5, UR4, 0x18 ;  /* 0x0000000405047291 */ /* 0x020fc6000f8ec0ff */
[----:B------:R-:W-:Y:S02]  /*20e0*/  UMOV UR5, 0x2bc ;  /* 0x000002bc00057882 */ /* 0x000fe40000000000 */
[----:B-1----:R-:W-:Y:S01]  /*20f0*/  LEA R19, R26, UR5, 0x2 ;  /* 0x000000051a137c11 */ /* 0x002fe2000f8e10ff */
[----:B------:R-:W-:Y:S01]  /*2100*/  BAR.SYNC.DEFER_BLOCKING 0x0 ;  /* 0x0000000000007b1d */ /* 0x000fe20000010000 */
[----:B----4-:R-:W-:-:S13]  /*2110*/  ISETP.NE.AND P0, PT, R0, RZ, PT ;  /* 0x000000ff0000720c */ /* 0x010fda0003f05270 */
[----:B---3--:R-:W-:Y:S05]  /*2120*/  @!P0 BRA `(.L_x_7) ;  /* 0x0000001400f08947 */ /* 0x008fea0003800000 */
[----:B--2---:R-:W-:Y:S01]  /*2130*/  SHF.R.U32.HI R25, RZ, 0x2, R17 ;  /* 0x00000002ff197819 */ /* 0x004fe20000011611 */
[----:B------:R-:W-:Y:S01]  /*2140*/  VIADD R23, R26, UR4 ;  /* 0x000000041a177c36 */ /* 0x000fe20008000000 */
[----:B------:R-:W1:Y:S02]  /*2150*/  LDCU UR40, c[0x0][0x390] ;  /* 0x00007200ff2877ac */ /* 0x000e640008000800 */
[----:B------:R-:W-:-:S07]  /*2160*/  LOP3.LUT R25, RZ, R25, RZ, 0x33, !PT ;  /* 0x00000019ff197212 */ /* 0x000fce00078e33ff */
.L_x_22:
[----:B------:R-:W0:Y:S01]  /*2170*/  LDG.E R0, desc[UR36][R30.64] ;  /* 0x000000241e007981 */ /* 0x000e22000c1e1900 */
[----:B------:R-:W-:Y:S01]  /*2180*/  BSSY.RECONVERGENT B0, `(.L_x_8) ;  /* 0x0000080000007945 */ /* 0x000fe20003800200 */
[----:B------:R-:W-:Y:S01]  /*2190*/  ISETP.NE.AND P1, PT, R17, RZ, PT ;  /* 0x000000ff1100720c */ /* 0x000fe20003f25270 */
[----:B0-----:R-:W-:-:S05]  /*21a0*/  IMAD.IADD R11, R25, 0x1, R0 ;  /* 0x00000001190b7824 */ /* 0x001fca00078e0200 */
[----:B------:R-:W-:-:S13]  /*21b0*/  ISETP.GE.AND P0, PT, R11, RZ, PT ;  /* 0x000000ff0b00720c */ /* 0x000fda0003f06270 */
[----:B-1----:R-:W-:Y:S05]  /*21c0*/  @!P0 BRA `(.L_x_9) ;  /* 0x0000000400ec8947 */ /* 0x002fea0003800000 */
[----:B------:R-:W-:-:S05]  /*21d0*/  IMAD.WIDE.U32 R10, R11, 0x3d, R30 ;  /* 0x0000003d0b0a7825 */ /* 0x000fca00078e001e */
[----:B------:R-:W2:Y:S04]  /*21e0*/  LDG.E.U8 R0, desc[UR36][R10.64+0x4] ;  /* 0x000004240a007981 */ /* 0x000ea8000c1e1100 */
[----:B------:R-:W3:Y:S04]  /*21f0*/  LDG.E.U8 R4, desc[UR36][R10.64+0x5] ;  /* 0x000005240a047981 */ /* 0x000ee8000c1e1100 */
[----:B------:R-:W4:Y:S04]  /*2200*/  LDG.E.U8 R6, desc[UR36][R10.64+0x6] ;  /* 0x000006240a067981 */ /* 0x000f28000c1e1100 */
[----:B------:R-:W5:Y:S04]  /*2210*/  LDG.E.U8 R8, desc[UR36][R10.64+0x7] ;  /* 0x000007240a087981 */ /* 0x000f68000c1e1100 */
        /* <DEDUP_REMOVED lines=10> */
[----:B--2---:R0:W-:Y:S04]  /*22c0*/  STL.U8 [R1], R0 ;  /* 0x0000000001007387 */ /* 0x0041e80000100000 */
[----:B---3--:R2:W-:Y:S04]  /*22d0*/  STL.U8 [R1+0x1], R4 ;  /* 0x0000010401007387 */ /* 0x0085e80000100000 */
[----:B----4-:R3:W-:Y:S04]  /*22e0*/  STL.U8 [R1+0x2], R6 ;  /* 0x0000020601007387 */ /* 0x0107e80000100000 */
[----:B-----5:R4:W-:Y:S04]  /*22f0*/  STL.U8 [R1+0x3], R8 ;  /* 0x0000030801007387 */ /* 0x0209e80000100000 */
[----:B------:R5:W-:Y:S04]  /*2300*/  STL.U8 [R1+0x4], R12 ;  /* 0x0000040c01007387 */ /* 0x000be80000100000 */
[----:B------:R1:W-:Y:S04]  /*2310*/  STL.U8 [R1+0x5], R14 ;  /* 0x0000050e01007387 */ /* 0x0003e80000100000 */
[----:B------:R1:W-:Y:S04]  /*2320*/  STL.U8 [R1+0x6], R18 ;  /* 0x0000061201007387 */ /* 0x0003e80000100000 */
[----:B------:R1:W-:Y:S04]  /*2330*/  STL.U8 [R1+0x7], R20 ;  /* 0x0000071401007387 */ /* 0x0003e80000100000 */
[----:B0-----:R-:W5:Y:S04]  /*2340*/  LDG.E.U8 R0, desc[UR36][R10.64+0xf] ;  /* 0x00000f240a007981 */ /* 0x001f68000c1e1100 */
[----:B--2---:R-:W2:Y:S04]  /*2350*/  LDG.E.U8 R4, desc[UR36][R10.64+0x10] ;  /* 0x000010240a047981 */ /* 0x004ea8000c1e1100 */
[----:B---3--:R-:W3:Y:S04]  /*2360*/  LDG.E.U8 R6, desc[UR36][R10.64+0x11] ;  /* 0x000011240a067981 */ /* 0x008ee8000c1e1100 */
[----:B----4-:R-:W4:Y:S04]  /*2370*/  LDG.E.U8 R8, desc[UR36][R10.64+0x12] ;  /* 0x000012240a087981 */ /* 0x010f28000c1e1100 */
[----:B-----5:R-:W5:Y:S04]  /*2380*/  LDG.E.U8 R12, desc[UR36][R10.64+0x13] ;  /* 0x000013240a0c7981 */ /* 0x020f68000c1e1100 */
[----:B-1----:R-:W5:Y:S04]  /*2390*/  LDG.E.U8 R14, desc[UR36][R10.64+0x14] ;  /* 0x000014240a0e7981 */ /* 0x002f68000c1e1100 */
[----:B------:R-:W5:Y:S04]  /*23a0*/  LDG.E.U8 R18, desc[UR36][R10.64+0x15] ;  /* 0x000015240a127981 */ /* 0x000f68000c1e1100 */
[----:B------:R-:W5:Y:S04]  /*23b0*/  LDG.E.U8 R20, desc[UR36][R10.64+0x16] ;  /* 0x000016240a147981 */ /* 0x000f68000c1e1100 */
[----:B------:R0:W-:Y:S04]  /*23c0*/  STL.U8 [R1+0x8], R22 ;  /* 0x0000081601007387 */ /* 0x0001e80000100000 */
[----:B------:R1:W-:Y:S04]  /*23d0*/  STL.U8 [R1+0x9], R24 ;  /* 0x0000091801007387 */ /* 0x0003e80000100000 */
[----:B------:R1:W-:Y:S04]  /*23e0*/  STL.U8 [R1+0xa], R32 ;  /* 0x00000a2001007387 */ /* 0x0003e80000100000 */
[----:B------:R1:W-:Y:S04]  /*23f0*/  STL.U8 [R1+0x13], R34 ;  /* 0x0000132201007387 */ /* 0x0003e80000100000 */
[----:B------:R1:W-:Y:S04]  /*2400*/  STL.U8 [R1+0x14], R36 ;  /* 0x0000142401007387 */ /* 0x0003e80000100000 */
[----:B0-----:R-:W5:Y:S04]  /*2410*/  LDG.E.U8 R22, desc[UR36][R10.64+0x19] ;  /* 0x000019240a167981 */ /* 0x001f68000c1e1100 */
[----:B-1----:R-:W5:Y:S04]  /*2420*/  LDG.E.U8 R24, desc[UR36][R10.64+0x22] ;  /* 0x000022240a187981 */ /* 0x002f68000c1e1100 */
[----:B------:R-:W5:Y:S04]  /*2430*/  LDG.E.U8 R32, desc[UR36][R10.64+0x23] ;  /* 0x000023240a207981 */ /* 0x000f68000c1e1100 */
[----:B------:R-:W5:Y:S04]  /*2440*/  LDG.E.U8 R34, desc[UR36][R10.64+0x24] ;  /* 0x000024240a227981 */ /* 0x000f68000c1e1100 */
[----:B------:R-:W5:Y:S04]  /*2450*/  LDG.E.U8 R36, desc[UR36][R10.64+0x25] ;  /* 0x000025240a247981 */ /* 0x000f68000c1e1100 */
[----:B------:R0:W-:Y:S04]  /*2460*/  STL.U8 [R1+0xb], R0 ;  /* 0x00000b0001007387 */ /* 0x0001e80000100000 */
[----:B--2---:R1:W-:Y:S04]  /*2470*/  STL.U8 [R1+0xc], R4 ;  /* 0x00000c0401007387 */ /* 0x0043e80000100000 */
[----:B---3--:R2:W-:Y:S04]  /*2480*/  STL.U8 [R1+0xd], R6 ;  /* 0x00000d0601007387 */ /* 0x0085e80000100000 */
[----:B----4-:R3:W-:Y:S04]  /*2490*/  STL.U8 [R1+0xe], R8 ;  /* 0x00000e0801007387 */ /* 0x0107e80000100000 */
[----:B-----5:R4:W-:Y:S04]  /*24a0*/  STL.U8 [R1+0xf], R12 ;  /* 0x00000f0c01007387 */ /* 0x0209e80000100000 */
[----:B------:R5:W-:Y:S04]  /*24b0*/  STL.U8 [R1+0x10], R14 ;  /* 0x0000100e01007387 */ /* 0x000be80000100000 */
[----:B------:R5:W-:Y:S04]  /*24c0*/  STL.U8 [R1+0x11], R18 ;  /* 0x0000111201007387 */ /* 0x000be80000100000 */
[----:B------:R5:W-:Y:S04]  /*24d0*/  STL.U8 [R1+0x12], R20 ;  /* 0x0000121401007387 */ /* 0x000be80000100000 */
[----:B0-----:R-:W5:Y:S04]  /*24e0*/  LDG.E.U8 R0, desc[UR36][R10.64+0x1a] ;  /* 0x00001a240a007981 */ /* 0x001f68000c1e1100 */
[----:B-1----:R-:W5:Y:S04]  /*24f0*/  LDG.E.U8 R4, desc[UR36][R10.64+0x1b] ;  /* 0x00001b240a047981 */ /* 0x002f68000c1e1100 */
[----:B--2---:R-:W2:Y:S04]  /*2500*/  LDG.E.U8 R6, desc[UR36][R10.64+0x1c] ;  /* 0x00001c240a067981 */ /* 0x004ea8000c1e1100 */
[----:B---3--:R-:W3:Y:S04]  /*2510*/  LDG.E.U8 R8, desc[UR36][R10.64+0x1d] ;  /* 0x00001d240a087981 */ /* 0x008ee8000c1e1100 */
[----:B----4-:R-:W4:Y:S04]  /*2520*/  LDG.E.U8 R12, desc[UR36][R10.64+0x1e] ;  /* 0x00001e240a0c7981 */ /* 0x010f28000c1e1100 */
[----:B-----5:R-:W5:Y:S04]  /*2530*/  LDG.E.U8 R14, desc[UR36][R10.64+0x1f] ;  /* 0x00001f240a0e7981 */ /* 0x020f68000c1e1100 */
        /* <DEDUP_REMOVED lines=13> */
[----:B------:R1:W-:Y:S04]  /*2610*/  STL.U8 [R1+0x17], R4 ;  /* 0x0000170401007387 */ /* 0x0003e80000100000 */
[----:B--2---:R2:W-:Y:S04]  /*2620*/  STL.U8 [R1+0x18], R6 ;  /* 0x0000180601007387 */ /* 0x0045e80000100000 */
[----:B---3--:R3:W-:Y:S04]  /*2630*/  STL.U8 [R1+0x19], R8 ;  /* 0x0000190801007387 */ /* 0x0087e80000100000 */
[----:B----4-:R4:W-:Y:S04]  /*2640*/  STL.U8 [R1+0x1a], R12 ;  /* 0x00001a0c01007387 */ /* 0x0109e80000100000 */
[----:B-----5:R5:W-:Y:S04]  /*2650*/  STL.U8 [R1+0x1b], R14 ;  /* 0x00001b0e01007387 */ /* 0x020be80000100000 */
        /* <DEDUP_REMOVED lines=41> */
[----:B------:R0:W-:Y:S04]  /*28f0*/  STL.U8 [R1+0x3c], R3 ;  /* 0x00003c0301007387 */ /* 0x0001e80000100000 */
[----:B------:R0:W-:Y:S04]  /*2900*/  STL.U8 [R1+0x2f], R0 ;  /* 0x00002f0001007387 */ /* 0x0001e80000100000 */
[----:B------:R0:W-:Y:S04]  /*2910*/  STL.U8 [R1+0x30], R4 ;  /* 0x0000300401007387 */ /* 0x0001e80000100000 */
[----:B--2---:R0:W-:Y:S04]  /*2920*/  STL.U8 [R1+0x31], R6 ;  /* 0x0000310601007387 */ /* 0x0041e80000100000 */
[----:B---3--:R0:W-:Y:S04]  /*2930*/  STL.U8 [R1+0x32], R8 ;  /* 0x0000320801007387 */ /* 0x0081e80000100000 */
[----:B----4-:R0:W-:Y:S04]  /*2940*/  STL.U8 [R1+0x33], R12 ;  /* 0x0000330c01007387 */ /* 0x0101e80000100000 */
[----:B-----5:R0:W-:Y:S04]  /*2950*/  STL.U8 [R1+0x34], R14 ;  /* 0x0000340e01007387 */ /* 0x0201e80000100000 */
[----:B------:R0:W-:Y:S04]  /*2960*/  STL.U8 [R1+0x35], R18 ;  /* 0x0000351201007387 */ /* 0x0001e80000100000 */
[----:B------:R0:W-:Y:S02]  /*2970*/  STL.U8 [R1+0x36], R20 ;  /* 0x0000361401007387 */ /* 0x0001e40000100000 */
.L_x_9:
[----:B-1----:R-:W-:Y:S05]  /*2980*/  BSYNC.RECONVERGENT B0 ;  /* 0x0000000000007941 */ /* 0x002fea0003800200 */
.L_x_8:
[----:B------:R-:W-:Y:S06]  /*2990*/  BAR.SYNC.DEFER_BLOCKING 0x0 ;  /* 0x0000000000007b1d */ /* 0x000fec0000010000 */
[----:B------:R-:W-:Y:S04]  /*29a0*/  BSSY.RECONVERGENT B0, `(.L_x_10) ;  /* 0x0000006000007945 */ /* 0x000fe80003800200 */
[----:B------:R-:W-:Y:S05]  /*29b0*/  @P1 BRA `(.L_x_11) ;  /* 0x0000000000101947 */ /* 0x000fea0003800000 */
[----:B0-----:R-:W2:Y:S02]  /*29c0*/  LDG.E R0, desc[UR36][R30.64] ;  /* 0x000000241e007981 */ /* 0x001ea4000c1e1900 */
[----:B--2---:R-:W-:-:S05]  /*29d0*/  VIMNMX.U32 R0, PT, PT, R0, 0x8, !PT ;  /* 0x0000000800007848 */ /* 0x004fca0007fe0000 */
[----:B------:R-:W-:-:S05]  /*29e0*/  VIADD R3, R0, 0xfffffff8 ;  /* 0xfffffff800037836 */ /* 0x000fca0000000000 */
[----:B------:R1:W-:Y:S02]  /*29f0*/  STG.E desc[UR36][R30.64], R3 ;  /* 0x000000031e007986 */ /* 0x0003e4000c101924 */
.L_x_11:
[----:B------:R-:W-:Y:S05]  /*2a00*/  BSYNC.RECONVERGENT B0 ;  /* 0x0000000000007941 */ /* 0x000fea0003800200 */
.L_x_10:
[----:B------:R-:W-:Y:S01]  /*2a10*/  UIADD3 UR38, UP0, UPT, UR38, 0x1, URZ ;  /* 0x0000000126267890 */ /* 0x000fe2000ff1e0ff */
[----:B------:R-:W-:Y:S03]  /*2a20*/  BAR.SYNC.DEFER_BLOCKING 0x0 ;  /* 0x0000000000007b1d */ /* 0x000fe60000010000 */
[----:B------:R-:W-:-:S03]  /*2a30*/  UIADD3.X UR39, UPT, UPT, URZ, UR39, URZ, UP0, !UPT ;  /* 0x00000027ff277290 */ /* 0x000fc600087fe4ff */
[----:B------:R-:W-:Y:S09]  /*2a40*/  @!P0 BRA `(.L_x_12) ;  /* 0x0000000c00848947 */ /* 0x000ff20003800000 */
[----:B0-----:R-:W2:Y:S02]  /*2a50*/  LDL.S8 R0, [R1+0x34] ;  /* 0x0000340001007983 */ /* 0x001ea40000100200 */
[----:B--2---:R-:W-:-:S04]  /*2a60*/  LOP3.LUT R0, R0, 0x3, R17, 0x78, !PT ;  /* 0x0000000300007812 */ /* 0x004fc800078e7811 */
[----:B------:R-:W-:-:S13]  /*2a70*/  ISETP.NE.AND P0, PT, R0, 0x3, PT ;  /* 0x000000030000780c */ /* 0x000fda0003f05270 */
[----:B------:R-:W-:Y:S05]  /*2a80*/  @!P0 BRA `(.L_x_13) ;  /* 0x0000000c007c8947 */ /* 0x000fea0003800000 */
[----:B------:R-:W1:Y:S02]  /*2a90*/  LDL.U8 R0, [R1+0x32] ;  /* 0x0000320001007983 */ /* 0x000e640000100000 */
[----:B-1----:R-:W-:-:S06]  /*2aa0*/  LEA R3, R0, R23, 0x2 ;  /* 0x0000001700037211 */ /* 0x002fcc00078e10ff */
[----:B------:R-:W0:Y:S02]  /*2ab0*/  LDS.U8 R3, [R3] ;  /* 0x0000000003037984 */ /* 0x000e240000000000 */
[----:B0-----:R-:W-:-:S13]  /*2ac0*/  ISETP.NE.AND P0, PT, R3, RZ, PT ;  /* 0x000000ff0300720c */ /* 0x001fda0003f05270 */
[----:B------:R-:W-:Y:S05]  /*2ad0*/  @!P0 BRA `(.L_x_12) ;  /* 0x0000000c00608947 */ /* 0x000fea0003800000 */
[----:B------:R-:W0:Y:S01]  /*2ae0*/  LDC R3, c[0x3][R19] ;  /* 0x00c0000013037b82 */ /* 0x000e220000000800 */
[----:B------:R-:W-:-:S07]  /*2af0*/  IMAD.IADD R8, R1, 0x1, R0 ;  /* 0x0000000101087824 */ /* 0x000fce00078e0200 */
[----:B------:R-:W1:Y:S01]  /*2b00*/  LDC.64 R6, c[0x4][0x10] ;  /* 0x01000400ff067b82 */ /* 0x000e620000000a00 */
[----:B0-----:R-:W-:-:S04]  /*2b10*/  IMAD.IADD R24, R0, 0x1, R3 ;  /* 0x0000000100187824 */ /* 0x001fc800078e0203 */
[----:B------:R-:W-:-:S06]  /*2b20*/  IMAD.IADD R3, R1, 0x1, R24 ;  /* 0x0000000101037824 */ /* 0x000fcc00078e0218 */
[----:B------:R-:W2:Y:S02]  /*2b30*/  LDL.U8 R3, [R3] ;  /* 0x0000000003037983 */ /* 0x000ea40000100000 */
[----:B--2---:R-:W-:Y:S02]  /*2b40*/  IMAD.SHL.U32 R22, R3, 0x4, RZ ;  /* 0x0000000403167824 */ /* 0x004fe400078e00ff */
[----:B------:R0:W-:Y:S04]  /*2b50*/  STL.U8 [R8], R3 ;  /* 0x0000000308007387 */ /* 0x0001e80000100000 */
[----:B------:R-:W2:Y:S01]  /*2b60*/  LDL.U8 R0, [R1+0x32] ;  /* 0x0000320001007983 */ /* 0x000ea20000100000 */
[----:B------:R-:W1:Y:S02]  /*2b70*/  LDC R22, c[0x3][R22] ;  /* 0x00c0000016167b82 */ /* 0x000e640000000800 */
[----:B-1----:R-:W-:-:S06]  /*2b80*/  IMAD.WIDE R6, R22, 0x8, R6 ;  /* 0x0000000816067825 */ /* 0x002fcc00078e0206 */
[----:B------:R-:W5:Y:S01]  /*2b90*/  LDG.E.64 R6, desc[UR36][R6.64] ;  /* 0x0000002406067981 */ /* 0x000f62000c1e1b00 */
[----:B------:R-:W-:-:S05]  /*2ba0*/  LOP3.LUT R18, R3, 0xff, RZ, 0xc0, !PT ;  /* 0x000000ff03127812 */ /* 0x000fca00078ec0ff */
[----:B------:R-:W-:Y:S01]  /*2bb0*/  IMAD.IADD R9, R1, 0x1, R18 ;  /* 0x0000000101097824 */ /* 0x000fe200078e0212 */
[----:B------:R-:W-:Y:S01]  /*2bc0*/  BSSY.RECONVERGENT B6, `(.L_x_14) ;  /* 0x0000007000067945 */ /* 0x000fe20003800200 */
[----:B------:R-:W-:Y:S01]  /*2bd0*/  IMAD.MOV.U32 R4, RZ, RZ, R16 ;  /* 0x000000ffff047224 */ /* 0x000fe200078e0010 */
[----:B------:R-:W-:Y:S01]  /*2be0*/  MOV R20, 0x2c30 ;  /* 0x00002c3000147802 */ /* 0x000fe20000000f00 */
[----:B------:R-:W-:Y:S02]  /*2bf0*/  IMAD.MOV.U32 R5, RZ, RZ, R2 ;  /* 0x000000ffff057224 */ /* 0x000fe400078e0002 */
[----:B------:R-:W-:Y:S01]  /*2c00*/  IMAD.MOV.U32 R21, RZ, RZ, 0x0 ;  /* 0x00000000ff157424 */ /* 0x000fe200078e00ff */
[----:B--2---:R0:W-:Y:S06]  /*2c10*/  STL.U8 [R9+0x19], R0 ;  /* 0x0000190009007387 */ /* 0x0041ec0000100000 */
[----:B0----5:R-:W-:Y:S05]  /*2c20*/  CALL.REL.NOINC R6 `(_Z11idas_kernelP9input_tagP15search_stat_tagiPaPbPhS5_P13div_stack_tag) ;  /* 0xffffffd006f47344 */ /* 0x021fea0003c3ffff */
[----:B------:R-:W-:Y:S05]  /*2c30*/  BSYNC.RECONVERGENT B6 ;  /* 0x0000000000067941 */ /* 0x000fea0003800200 */
.L_x_14:
[----:B------:R-:W-:-:S05]  /*2c40*/  IMAD.IADD R9, R1, 0x1, R22 ;  /* 0x0000000101097824 */ /* 0x000fca00078e0216 */
[----:B------:R2:W-:Y:S04]  /*2c50*/  STL.U8 [R9+0x35], R4 ;  /* 0x0000350409007387 */ /* 0x0005e80000100000 */
[----:B------:R-:W3:Y:S04]  /*2c60*/  LDL.U8 R0, [R1+0x33] ;  /* 0x0000330001007983 */ /* 0x000ee80000100000 */
[----:B------:R-:W3:Y:S04]  /*2c70*/  LDL.U8 R3, [R1+0x35] ;  /* 0x0000350001037983 */ /* 0x000ee80000100000 */
[----:B------:R-:W3:Y:S04]  /*2c80*/  LDL.U8 R5, [R1+0x36] ;  /* 0x0000360001057983 */ /* 0x000ee80000100000 */
[----:B------:R-:W4:Y:S04]  /*2c90*/  LDL.U8 R6, [R1+0x37] ;  /* 0x0000370001067983 */ /* 0x000f280000100000 */
[----:B------:R-:W4:Y:S01]  /*2ca0*/  LDL.U8 R7, [R1+0x38] ;  /* 0x0000380001077983 */ /* 0x000f220000100000 */
[----:B---3--:R-:W-:-:S04]  /*2cb0*/  IADD3 R0, PT, PT, R5, R0, R3 ;  /* 0x0000000005007210 */ /* 0x008fc80007ffe003 */
[----:B----4-:R-:W-:-:S05]  /*2cc0*/  IADD3 R0, PT, PT, R7, R0, R6 ;  /* 0x0000000007007210 */ /* 0x010fca0007ffe006 */
[----:B------:R-:W-:-:S05]  /*2cd0*/  VIADD R0, R0, 0x1 ;  /* 0x0000000100007836 */ /* 0x000fca0000000000 */
[----:B------:R-:W-:-:S13]  /*2ce0*/  ISETP.GT.AND P0, PT, R0, UR40, PT ;  /* 0x0000002800007c0c */ /* 0x000fda000bf04270 */
[----:B--2---:R-:W-:Y:S05]  /*2cf0*/  @P0 BRA `(.L_x_12) ;  /* 0x0000000800d80947 */ /* 0x004fea0003800000 */
[----:B------:R-:W-:Y:S01]  /*2d00*/  IMAD.SHL.U32 R18, R18, 0x4, RZ ;  /* 0x0000000412127824 */ /* 0x000fe200078e00ff */
[----:B------:R-:W-:Y:S01]  /*2d10*/  ISETP.NE.AND P0, PT, R22, 0x2, PT ;  /* 0x000000021600780c */ /* 0x000fe20003f05270 */
[----:B------:R-:W-:Y:S04]  /*2d20*/  BSSY.RECONVERGENT B0, `(.L_x_15) ;  /* 0x000001a000007945 */ /* 0x000fe80003800200 */
[----:B------:R-:W0:Y:S08]  /*2d30*/  LDC R18, c[0x3][R18+0x64] ;  /* 0x00c0190012127b82 */ /* 0x000e300000000800 */
[----:B------:R-:W-:Y:S05]  /*2d40*/  @!P0 BRA `(.L_x_16) ;  /* 0x00000000004c8947 */ /* 0x000fea0003800000 */
[----:B------:R-:W-:-:S13]  /*2d50*/  ISETP.NE.AND P0, PT, R22, 0x1, PT ;  /* 0x000000011600780c */ /* 0x000fda0003f05270 */
[----:B------:R-:W-:Y:S05]  /*2d60*/  @!P0 BRA `(.L_x_17) ;  /* 0x0000000000308947 */ /* 0x000fea0003800000 */
[----:B------:R-:W-:-:S13]  /*2d70*/  ISETP.NE.AND P0, PT, R22, RZ, PT ;  /* 0x000000ff1600720c */ /* 0x000fda0003f05270 */
[----:B------:R-:W-:Y:S05]  /*2d80*/  @P0 BRA `(.L_x_18) ;  /* 0x0000000000140947 */ /* 0x000fea0003800000 */
[----:B------:R-:W1:Y:S01]  /*2d90*/  LDC.64 R4, c[0x4][0x18] ;  /* 0x01000600ff047b82 */ /* 0x000e620000000a00 */
[----:B0-----:R-:W-:-:S13]  /*2da0*/  ISETP.NE.AND P0, PT, R18, RZ, PT ;  /* 0x000000ff1200720c */ /* 0x001fda0003f05270 */
[----:B-1----:R2:W5:Y:S04]  /*2db0*/  @!P0 LDG.E.64 R6, desc[UR36][R4.64] ;  /* 0x0000002404068981 */ /* 0x002568000c1e1b00 */
[----:B------:R2:W5:Y:S01]  /*2dc0*/  @P0 LDG.E.64 R6, desc[UR36][R4.64+0x10] ;  /* 0x0000102404060981 */ /* 0x000562000c1e1b00 */
[----:B------:R-:W-:Y:S05]  /*2dd0*/  BRA `(.L_x_19) ;  /* 0x0000000000387947 */ /* 0x000fea0003800000 */
.L_x_18:
[----:B------:R-:W1:Y:S01]  /*2de0*/  LDC.64 R4, c[0x4][0x18] ;  /* 0x01000600ff047b82 */ /* 0x000e620000000a00 */
[----:B0-----:R-:W-:-:S13]  /*2df0*/  ISETP.NE.AND P0, PT, R18, 0x1, PT ;  /* 0x000000011200780c */ /* 0x001fda0003f05270 */
[----:B-1----:R3:W5:Y:S04]  /*2e00*/  @!P0 LDG.E.64 R6, desc[UR36][R4.64+0x8] ;  /* 0x0000082404068981 */ /* 0x002768000c1e1b00 */
[----:B------:R3:W5:Y:S01]  /*2e10*/  @P0 LDG.E.64 R6, desc[UR36][R4.64+0x18] ;  /* 0x0000182404060981 */ /* 0x000762000c1e1b00 */
[----:B------:R-:W-:Y:S05]  /*2e20*/  BRA `(.L_x_19) ;  /* 0x0000000000247947 */ /* 0x000fea0003800000 */
.L_x_17:
[----:B------:R-:W1:Y:S01]  /*2e30*/  LDC.64 R4, c[0x4][0x18] ;  /* 0x01000600ff047b82 */ /* 0x000e620000000a00 */
[----:B0-----:R-:W-:-:S13]  /*2e40*/  ISETP.NE.AND P0, PT, R18, 0x2, PT ;  /* 0x000000021200780c */ /* 0x001fda0003f05270 */
[----:B-1----:R1:W5:Y:S04]  /*2e50*/  @!P0 LDG.E.64 R6, desc[UR36][R4.64+0x10] ;  /* 0x0000102404068981 */ /* 0x002368000c1e1b00 */
[----:B------:R1:W5:Y:S01]  /*2e60*/  @P0 LDG.E.64 R6, desc[UR36][R4.64+0x18] ;  /* 0x0000182404060981 */ /* 0x000362000c1e1b00 */
[----:B------:R-:W-:Y:S05]  /*2e70*/  BRA `(.L_x_19) ;  /* 0x0000000000107947 */ /* 0x000fea0003800000 */
.L_x_16:
[----:B------:R-:W1:Y:S01]  /*2e80*/  LDC.64 R4, c[0x4][0x18] ;  /* 0x01000600ff047b82 */ /* 0x000e620000000a00 */
[----:B0-----:R-:W-:-:S13]  /*2e90*/  ISETP.NE.AND P0, PT, R18, RZ, PT ;  /* 0x000000ff1200720c */ /* 0x001fda0003f05270 */
[----:B-1----:R0:W5:Y:S04]  /*2ea0*/  @!P0 LDG.E.64 R6, desc[UR36][R4.64] ;  /* 0x0000002404068981 */ /* 0x002168000c1e1b00 */
[----:B------:R0:W5:Y:S02]  /*2eb0*/  @P0 LDG.E.64 R6, desc[UR36][R4.64+0x8] ;  /* 0x0000082404060981 */ /* 0x000164000c1e1b00 */
.L_x_19:
[----:B------:R-:W-:Y:S05]  /*2ec0*/  BSYNC.RECONVERGENT B0 ;  /* 0x0000000000007941 */ /* 0x000fea0003800200 */
.L_x_15:
[----:B------:R-:W-:Y:S01]  /*2ed0*/  HFMA2 R21, -RZ, RZ, 0, 0 ;  /* 0x00000000ff157431 */ /* 0x000fe200000001ff */
[----:B------:R-:W-:Y:S01]  /*2ee0*/  BSSY.RECONVERGENT B6, `(.L_x_20) ;  /* 0x0000005000067945 */ /* 0x000fe20003800200 */
[----:B0123--:R-:W-:Y:S01]  /*2ef0*/  IMAD.MOV.U32 R4, RZ, RZ, R16 ;  /* 0x000000ffff047224 */ /* 0x00ffe200078e0010 */
[----:B------:R-:W-:Y:S01]  /*2f00*/  MOV R20, 0x2f30 ;  /* 0x00002f3000147802 */ /* 0x000fe20000000f00 */
[----:B------:R-:W-:-:S07]  /*2f10*/  IMAD.MOV.U32 R5, RZ, RZ, R2 ;  /* 0x000000ffff057224 */ /* 0x000fce00078e0002 */
[----:B-----5:R-:W-:Y:S05]  /*2f20*/  CALL.REL.NOINC R6 `(_Z11idas_kernelP9input_tagP15search_stat_tagiPaPbPhS5_P13div_stack_tag) ;  /* 0xffffffd006347344 */ /* 0x020fea0003c3ffff */
[----:B------:R-:W-:Y:S05]  /*2f30*/  BSYNC.RECONVERGENT B6 ;  /* 0x0000000000067941 */ /* 0x000fea0003800200 */
.L_x_20:
        /* <DEDUP_REMOVED lines=10> */
[----:B------:R-:W-:-:S13]  /*2fe0*/  ISETP.GT.U32.AND P0, PT, R5, UR40, PT ;  /* 0x0000002805007c0c */ /* 0x000fda000bf04070 */
[----:B--2---:R-:W-:Y:S05]  /*2ff0*/  @P0 BRA `(.L_x_12) ;  /* 0x0000000800180947 */ /* 0x004fea0003800000 */
[----:B------:R-:W2:Y:S04]  /*3000*/  LDL.U8 R21, [R1+0x35] ;  /* 0x0000350001157983 */ /* 0x000ea80000100000 */
[----:B------:R-:W2:Y:S04]  /*3010*/  LDL.U8 R8, [R1+0x36] ;  /* 0x0000360001087983 */ /* 0x000ea80000100000 */
[----:B------:R-:W2:Y:S04]  /*3020*/  LDL.U8 R11, [R1+0x37] ;  /* 0x00003700010b7983 */ /* 0x000ea80000100000 */
[----:B------:R-:W3:Y:S01]  /*3030*/  LDL.U8 R9, [R1+0x38] ;  /* 0x0000380001097983 */ /* 0x000ee20000100000 */
[----:B------:R-:W-:-:S03]  /*3040*/  VIADD R10, R10, 0x1 ;  /* 0x000000010a0a7836 */ /* 0x000fc60000000000 */
[----:B------:R0:W-:Y:S04]  /*3050*/  STL.U8 [R1+0x32], R24 ;  /* 0x0000321801007387 */ /* 0x0001e80000100000 */
[----:B------:R0:W-:Y:S04]  /*3060*/  STL.U8 [R1+0x34], R26 ;  /* 0x0000341a01007387 */ /* 0x0001e80000100000 */
[----:B------:R0:W-:Y:S01]  /*3070*/  STL.U8 [R1+0x33], R10 ;  /* 0x0000330a01007387 */ /* 0x0001e20000100000 */
[----:B--2---:R-:W-:-:S04]  /*3080*/  IADD3 R4, PT, PT, R11, R8, R21 ;  /* 0x000000080b047210 */ /* 0x004fc80007ffe015 */
[----:B---3--:R-:W-:-:S13]  /*3090*/  LOP3.LUT P0, RZ, R4, R9, RZ, 0xfc, !PT ;  /* 0x0000000904ff7212 */ /* 0x008fda000780fcff */
[----:B0-----:R-:W-:Y:S05]  /*30a0*/  @!P0 BRA `(.L_x_21) ;  /* 0x00000008000c8947 */ /* 0x001fea0003800000 */
[----:B------:R-:W0:Y:S01]  /*30b0*/  S2R R5, SR_LANEID ;  /* 0x0000000000057919 */ /* 0x000e220000000000 */
[----:B------:R-:W-:Y:S02]  /*30c0*/  VOTEU.ANY UR4, UPT, PT ;  /* 0x0000000000047886 */ /* 0x000fe400038e0100 */
[----:B------:R-:W0:Y:S01]  /*30d0*/  FLO.U32 R14, UR4 ;  /* 0x00000004000e7d00 */ /* 0x000e2200080e0000 */
[----:B------:R-:W2:Y:S04]  /*30e0*/  LDL.U8 R37, [R1] ;  /* 0x0000000001257983 */ /* 0x000ea80000100000 */
[----:B------:R-:W3:Y:S03]  /*30f0*/  LDL.U8 R13, [R1+0x1] ;  /* 0x00000100010d7983 */ /* 0x000ee60000100000 */
[----:B------:R-:W1:Y:S01]  /*3100*/  POPC R15, UR4 ;  /* 0x00000004000f7d09 */ /* 0x000e620008000000 */
[----:B------:R-:W4:Y:S01]  /*3110*/  S2R R4, SR_LTMASK ;  /* 0x0000000000047919 */ /* 0x000f220000003900 */
[----:B------:R-:W5:Y:S04]  /*3120*/  LDL.U8 R27, [R1+0x5] ;  /* 0x00000500011b7983 */ /* 0x000f680000100000 */
[----:B------:R-:W5:Y:S04]  /*3130*/  LDL.U8 R33, [R1+0x8] ;  /* 0x0000080001217983 */ /* 0x000f680000100000 */
[----:B------:R-:W5:Y:S01]  /*3140*/  LDL.U8 R35, [R1+0xa] ;  /* 0x00000a0001237983 */ /* 0x000f620000100000 */
[----:B0-----:R-:W-:-:S13]  /*3150*/  ISETP.EQ.U32.AND P0, PT, R14, R5, PT ;  /* 0x000000050e00720c */ /* 0x001fda0003f02070 */
[----:B-1----:R-:W2:Y:S01]  /*3160*/  @P0 ATOMG.E.ADD.STRONG.GPU PT, R15, desc[UR36][R30.64], R15 ;  /* 0x8000000f1e0f09a8 */ /* 0x002ea200081ef124 */
[----:B----4-:R-:W-:-:S06]  /*3170*/  LOP3.LUT R12, R4, UR4, RZ, 0xc0, !PT ;  /* 0x00000004040c7c12 */ /* 0x010fcc000f8ec0ff */
[----:B------:R-:W0:Y:S01]  /*3180*/  POPC R12, R12 ;  /* 0x0000000c000c7309 */ /* 0x000e220000000000 */
[----:B--2---:R1:W0:Y:S04]  /*3190*/  SHFL.IDX PT, R5, R15, R14, 0x1f ;  /* 0x00001f0e0f057589 */ /* 0x00422800000e0000 */
[----:B-1----:R-:W2:Y:S01]  /*31a0*/  LDL.U8 R15, [R1+0x3] ;  /* 0x00000300010f7983 */ /* 0x002ea20000100000 */
[----:B0-----:R-:W-:-:S03]  /*31b0*/  IMAD.IADD R5, R5, 0x1, R12 ;  /* 0x0000000105057824 */ /* 0x001fc600078e020c */
[----:B------:R-:W4:Y:S01]  /*31c0*/  LDL.U8 R12, [R1+0x2] ;  /* 0x00000200010c7983 */ /* 0x000f220000100000 */
[----:B------:R-:W-:-:S05]  /*31d0*/  IMAD.WIDE.U32 R4, R5, 0x3d, R30 ;  /* 0x0000003d05047825 */ /* 0x000fca00078e001e */
[----:B------:R0:W-:Y:S04]  /*31e0*/  STG.E.U8 desc[UR36][R4.64+0x39], R21 ;  /* 0x0000391504007986 */ /* 0x0001e8000c101124 */
[----:B------:R1:W-:Y:S04]  /*31f0*/  STG.E.U8 desc[UR36][R4.64+0x3b], R11 ;  /* 0x00003b0b04007986 */ /* 0x0003e8000c101124 */
[----:B------:R5:W-:Y:S04]  /*3200*/  STG.E.U8 desc[UR36][R4.64+0x3c], R9 ;  /* 0x00003c0904007986 */ /* 0x000be8000c101124 */
[----:B------:R5:W-:Y:S04]  /*3210*/  STG.E.U8 desc[UR36][R4.64+0x3e], R7 ;  /* 0x00003e0704007986 */ /* 0x000be8000c101124 */
[----:B------:R-:W-:Y:S04]  /*3220*/  STG.E.U8 desc[UR36][R4.64+0x3f], R0 ;  /* 0x00003f0004007986 */ /* 0x000fe8000c101124 */
[----:B------:R5:W-:Y:S04]  /*3230*/  STG.E.U8 desc[UR36][R4.64+0x4], R37 ;  /* 0x0000042504007986 */ /* 0x000be8000c101124 */
[----:B---3--:R3:W-:Y:S04]  /*3240*/  STG.E.U8 desc[UR36][R4.64+0x5], R13 ;  /* 0x0000050d04007986 */ /* 0x0087e8000c101124 */
[----:B0-----:R-:W4:Y:S04]  /*3250*/  LDL.U8 R21, [R1+0x4] ;  /* 0x0000040001157983 */ /* 0x001f280000100000 */
[----:B-1----:R-:W4:Y:S04]  /*3260*/  LDL.U8 R11, [R1+0x6] ;  /* 0x00000600010b7983 */ /* 0x002f280000100000 */
[----:B-----5:R-:W5:Y:S04]  /*3270*/  LDL.U8 R9, [R1+0x7] ;  /* 0x0000070001097983 */ /* 0x020f680000100000 */
[----:B------:R-:W5:Y:S04]  /*3280*/  LDL.U8 R7, [R1+0x9] ;  /* 0x0000090001077983 */ /* 0x000f680000100000 */
[----:B------:R-:W5:Y:S04]  /*3290*/  LDL.U8 R37, [R1+0xb] ;  /* 0x00000b0001257983 */ /* 0x000f680000100000 */
[----:B---3--:R-:W3:Y:S04]  /*32a0*/  LDL.U8 R13, [R1+0xc] ;  /* 0x00000c00010d7983 */ /* 0x008ee80000100000 */
[----:B------:R-:W3:Y:S04]  /*32b0*/  LDL.U8 R0, [R1+0xd] ;  /* 0x00000d0001007983 */ /* 0x000ee80000100000 */
[----:B------:R0:W-:Y:S04]  /*32c0*/  STG.E.U8 desc[UR36][R4.64+0x3d], R6 ;  /* 0x00003d0604007986 */ /* 0x0001e8000c101124 */
[----:B------:R1:W-:Y:S04]  /*32d0*/  STG.E.U8 desc[UR36][R4.64+0x9], R27 ;  /* 0x0000091b04007986 */ /* 0x0003e8000c101124 */
[----:B------:R1:W-:Y:S04]  /*32e0*/  STG.E.U8 desc[UR36][R4.64+0xc], R33 ;  /* 0x00000c2104007986 */ /* 0x0003e8000c101124 */
[----:B------:R1:W-:Y:S04]  /*32f0*/  STG.E.U8 desc[UR36][R4.64+0xe], R35 ;  /* 0x00000e2304007986 */ /* 0x0003e8000c101124 */
[----:B0-----:R-:W3:Y:S04]  /*3300*/  LDL.U8 R6, [R1+0xe] ;  /* 0x00000e0001067983 */ /* 0x001ee80000100000 */
[----:B-1----:R-:W3:Y:S04]  /*3310*/  LDL.U8 R27, [R1+0x13] ;  /* 0x00001300011b7983 */ /* 0x002ee80000100000 */
[----:B------:R-:W3:Y:S04]  /*3320*/  LDL.U8 R33, [R1+0x15] ;  /* 0x0000150001217983 */ /* 0x000ee80000100000 */
[----:B------:R-:W3:Y:S04]  /*3330*/  LDL.U8 R35, [R1+0x16] ;  /* 0x0000160001237983 */ /* 0x000ee80000100000 */
[----:B--2---:R0:W-:Y:S04]  /*3340*/  STG.E.U8 desc[UR36][R4.64+0x7], R15 ;  /* 0x0000070f04007986 */ /* 0x0041e8000c101124 */
[----:B0-----:R-:W2:Y:S04]  /*3350*/  LDL.U8 R15, [R1+0xf] ;  /* 0x00000f00010f7983 */ /* 0x001ea80000100000 */
[----:B----4-:R0:W-:Y:S04]  /*3360*/  STG.E.U8 desc[UR36][R4.64+0x8], R21 ;  /* 0x0000081504007986 */ /* 0x0101e8000c101124 */
[----:B------:R1:W-:Y:S04]  /*3370*/  STG.E.U8 desc[UR36][R4.64+0xa], R11 ;  /* 0x00000a0b04007986 */ /* 0x0003e8000c101124 */
[----:B-----5:R4:W-:Y:S04]  /*3380*/  STG.E.U8 desc[UR36][R4.64+0xb], R9 ;  /* 0x00000b0904007986 */ /* 0x0209e8000c101124 */
[----:B------:R5:W-:Y:S04]  /*3390*/  STG.E.U8 desc[UR36][R4.64+0xd], R7 ;  /* 0x00000d0704007986 */ /* 0x000be8000c101124 */
[----:B------:R-:W-:Y:S04]  /*33a0*/  STG.E.U8 desc[UR36][R4.64+0xf], R37 ;  /* 0x00000f2504007986 */ /* 0x000fe8000c101124 */
[----:B---3--:R3:W-:Y:S04]  /*33b0*/  STG.E.U8 desc[UR36][R4.64+0x10], R13 ;  /* 0x0000100d04007986 */ /* 0x0087e8000c101124 */
[----:B------:R3:W-:Y:S04]  /*33c0*/  STG.E.U8 desc[UR36][R4.64+0x11], R0 ;  /* 0x0000110004007986 */ /* 0x0007e8000c101124 */
[----:B0-----:R-:W2:Y:S04]  /*33d0*/  LDL.U8 R21, [R1+0x10] ;  /* 0x0000100001157983 */ /* 0x001ea80000100000 */
[----:B-1----:R-:W2:Y:S04]  /*33e0*/  LDL.U8 R11, [R1+0x11] ;  /* 0x00001100010b7983 */ /* 0x002ea80000100000 */
[----:B----4-:R-:W4:Y:S04]  /*33f0*/  LDL.U8 R9, [R1+0x12] ;  /* 0x0000120001097983 */ /* 0x010f280000100000 */
[----:B-----5:R-:W5:Y:S04]  /*3400*/  LDL.U8 R7, [R1+0x14] ;  /* 0x0000140001077983 */ /* 0x020f680000100000 */
[----:B---3--:R-:W3:Y:S04]  /*3410*/  LDL.U8 R13, [R1+0x17] ;  /* 0x00001700010d7983 */ /* 0x008ee80000100000 */
[----:B------:R-:W3:Y:S04]  /*3420*/  LDL.U8 R37, [R1+0x18] ;  /* 0x0000180001257983 */ /* 0x000ee80000100000 */
        /* <DEDUP_REMOVED lines=11> */
[----:B------:R-:W-:Y:S04]  /*34e0*/  STG.E.U8 desc[UR36][R4.64+0x14], R21 ;  /* 0x0000141504007986 */ /* 0x000fe8000c101124 */
[----:B------:R0:W-:Y:S04]  /*34f0*/  STG.E.U8 desc[UR36][R4.64+0x15], R11 ;  /* 0x0000150b04007986 */ /* 0x0001e8000c101124 */
[----:B----4-:R1:W-:Y:S04]  /*3500*/  STG.E.U8 desc[UR36][R4.64+0x16], R9 ;  /* 0x0000160904007986 */ /* 0x0103e8000c101124 */
[----:B-----5:R4:W-:Y:S04]  /*3510*/  STG.E.U8 desc[UR36][R4.64+0x18], R7 ;  /* 0x0000180704007986 */ /* 0x0209e8000c101124 */
[----:B---3--:R3:W-:Y:S04]  /*3520*/  STG.E.U8 desc[UR36][R4.64+0x1b], R13 ;  /* 0x00001b0d04007986 */ /* 0x0087e8000c101124 */
[----:B------:R5:W-:Y:S04]  /*3530*/  STG.E.U8 desc[UR36][R4.64+0x1c], R37 ;  /* 0x00001c2504007986 */ /* 0x000be8000c101124 */
[----:B------:R5:W-:Y:S04]  /*3540*/  STG.E.U8 desc[UR36][R4.64+0x1d], R0 ;  /* 0x00001d0004007986 */ /* 0x000be8000c101124 */
[----:B0-----:R-:W2:Y:S04]  /*3550*/  LDL.U8 R11, [R1+0x1c] ;  /* 0x00001c00010b7983 */ /* 0x001ea80000100000 */
[----:B-1----:R-:W2:Y:S04]  /*3560*/  LDL.U8 R9, [R1+0x1d] ;  /* 0x00001d0001097983 */ /* 0x002ea80000100000 */
[----:B------:R-:W2:Y:S04]  /*3570*/  LDL.U8 R21, [R1+0x1e] ;  /* 0x00001e0001157983 */ /* 0x000ea80000100000 */
[----:B----4-:R-:W4:Y:S04]  /*3580*/  LDL.U8 R7, [R1+0x1f] ;  /* 0x00001f0001077983 */ /* 0x010f280000100000 */
[----:B---3--:R-:W3:Y:S04]  /*3590*/  LDL.U8 R13, [R1+0x22] ;  /* 0x00002200010d7983 */ /* 0x008ee80000100000 */
[----:B-----5:R-:W5:Y:S04]  /*35a0*/  LDL.U8 R37, [R1+0x24] ;  /* 0x0000240001257983 */ /* 0x020f680000100000 */
[----:B------:R-:W5:Y:S04]  /*35b0*/  LDL.U8 R0, [R1+0x25] ;  /* 0x0000250001007983 */ /* 0x000f680000100000 */
[----:B------:R0:W-:Y:S04]  /*35c0*/  STG.E.U8 desc[UR36][R4.64+0x1e], R6 ;  /* 0x00001e0604007986 */ /* 0x0001e8000c101124 */
[----:B------:R1:W-:Y:S04]  /*35d0*/  STG.E.U8 desc[UR36][R4.64+0x24], R27 ;  /* 0x0000241b04007986 */ /* 0x0003e8000c101124 */
[----:B------:R1:W-:Y:S04]  /*35e0*/  STG.E.U8 desc[UR36][R4.64+0x25], R33 ;  /* 0x0000252104007986 */ /* 0x0003e8000c101124 */
[----:B------:R1:W-:Y:S04]  /*35f0*/  STG.E.U8 desc[UR36][R4.64+0x27], R35 ;  /* 0x0000272304007986 */ /* 0x0003e8000c101124 */
[----:B0-----:R-:W5:Y:S04]  /*3600*/  LDL.U8 R6, [R1+0x26] ;  /* 0x0000260001067983 */ /* 0x001f680000100000 */
[----:B-1----:R-:W5:Y:S04]  /*3610*/  LDL.U8 R27, [R1+0x2c] ;  /* 0x00002c00011b7983 */ /* 0x002f680000100000 */
[----:B------:R-:W5:Y:S04]  /*3620*/  LDL.U8 R33, [R1+0x2e] ;  /* 0x00002e0001217983 */ /* 0x000f680000100000 */
[----:B------:R-:W5:Y:S04]  /*3630*/  LDL.U8 R35, [R1+0x2f] ;  /* 0x00002f0001237983 */ /* 0x000f680000100000 */
[----:B--2---:R0:W-:Y:S04]  /*3640*/  STG.E.U8 desc[UR36][R4.64+0x1f], R15 ;  /* 0x00001f0f04007986 */ /* 0x0041e8000c101124 */
[----:B0-----:R-:W2:Y:S04]  /*3650*/  LDL.U8 R15, [R1+0x29] ;  /* 0x00002900010f7983 */ /* 0x001ea80000100000 */
[----:B------:R0:W-:Y:S04]  /*3660*/  STG.E.U8 desc[UR36][R4.64+0x20], R11 ;  /* 0x0000200b04007986 */ /* 0x0001e8000c101124 */
[----:B------:R1:W-:Y:S04]  /*3670*/  STG.E.U8 desc[UR36][R4.64+0x21], R9 ;  /* 0x0000210904007986 */ /* 0x0003e8000c101124 */
[----:B------:R-:W-:Y:S04]  /*3680*/  STG.E.U8 desc[UR36][R4.64+0x22], R21 ;  /* 0x0000221504007986 */ /* 0x000fe8000c101124 */
[----:B----4-:R4:W-:Y:S04]  /*3690*/  STG.E.U8 desc[UR36][R4.64+0x23], R7 ;  /* 0x0000230704007986 */ /* 0x0109e8000c101124 */
[----:B---3--:R3:W-:Y:S04]  /*36a0*/  STG.E.U8 desc[UR36][R4.64+0x26], R13 ;  /* 0x0000260d04007986 */ /* 0x0087e8000c101124 */
[----:B-----5:R5:W-:Y:S04]  /*36b0*/  STG.E.U8 desc[UR36][R4.64+0x28], R37 ;  /* 0x0000282504007986 */ /* 0x020be8000c101124 */
[----:B------:R5:W-:Y:S04]  /*36c0*/  STG.E.U8 desc[UR36][R4.64+0x29], R0 ;  /* 0x0000290004007986 */ /* 0x000be8000c101124 */
[----:B0-----:R-:W2:Y:S04]  /*36d0*/  LDL.U8 R11, [R1+0x27] ;  /* 0x00002700010b7983 */ /* 0x001ea80000100000 */
[----:B-1----:R-:W2:Y:S04]  /*36e0*/  LDL.U8 R9, [R1+0x28] ;  /* 0x0000280001097983 */ /* 0x002ea80000100000 */
[----:B----4-:R-:W4:Y:S04]  /*36f0*/  LDL.U8 R7, [R1+0x2a] ;  /* 0x00002a0001077983 */ /* 0x010f280000100000 */
[----:B------:R-:W4:Y:S04]  /*3700*/  LDL.U8 R21, [R1+0x2b] ;  /* 0x00002b0001157983 */ /* 0x000f280000100000 */
[----:B---3--:R-:W3:Y:S04]  /*3710*/  LDL.U8 R13, [R1+0x2d] ;  /* 0x00002d00010d7983 */ /* 0x008ee80000100000 */
[----:B-----5:R-:W5:Y:S04]  /*3720*/  LDL.U8 R37, [R1+0x30] ;  /* 0x0000300001257983 */ /* 0x020f680000100000 */
[----:B------:R-:W5:Y:S04]  /*3730*/  LDL.U8 R0, [R1+0x31] ;  /* 0x0000310001007983 */ /* 0x000f680000100000 */
[----:B------:R0:W-:Y:S04]  /*3740*/  STG.E.U8 desc[UR36][R4.64+0x36], R24 ;  /* 0x0000361804007986 */ /* 0x0001e8000c101124 */
        /* <DEDUP_REMOVED lines=9> */
[----:B--2---:R0:W-:Y:S04]  /*37e0*/  STG.E.U8 desc[UR36][R4.64+0x2d], R15 ;  /* 0x00002d0f04007986 */ /* 0x0041e8000c101124 */
[----:B------:R0:W-:Y:S04]  /*37f0*/  STG.E.U8 desc[UR36][R4.64+0x2b], R11 ;  /* 0x00002b0b04007986 */ /* 0x0001e8000c101124 */
[----:B------:R0:W-:Y:S04]  /*3800*/  STG.E.U8 desc[UR36][R4.64+0x2c], R9 ;  /* 0x00002c0904007986 */ /* 0x0001e8000c101124 */
[----:B----4-:R0:W-:Y:S04]  /*3810*/  STG.E.U8 desc[UR36][R4.64+0x2e], R7 ;  /* 0x00002e0704007986 */ /* 0x0101e8000c101124 */
[----:B------:R0:W-:Y:S04]  /*3820*/  STG.E.U8 desc[UR36][R4.64+0x2f], R21 ;  /* 0x00002f1504007986 */ /* 0x0001e8000c101124 */
[----:B---3--:R0:W-:Y:S04]  /*3830*/  STG.E.U8 desc[UR36][R4.64+0x31], R13 ;  /* 0x0000310d04007986 */ /* 0x0081e8000c101124 */
[----:B-----5:R0:W-:Y:S04]  /*3840*/  STG.E.U8 desc[UR36][R4.64+0x34], R37 ;  /* 0x0000342504007986 */ /* 0x0201e8000c101124 */
[----:B------:R0:W-:Y:S02]  /*3850*/  STG.E.U8 desc[UR36][R4.64+0x35], R0 ;  /* 0x0000350004007986 */ /* 0x0001e4000c101124 */
.L_x_12:
[----:B------:R-:W-:Y:S05]  /*3860*/  WARPSYNC.ALL ;  /* 0x0000000000007948 */ /* 0x000fea0003800000 */
[----:B------:R-:W-:Y:S06]  /*3870*/  BAR.SYNC.DEFER_BLOCKING 0x0 ;  /* 0x0000000000007b1d */ /* 0x000fec0000010000 */
.L_x_13:
[----:B0-----:R-:W2:Y:S01]  /*3880*/  LDG.E R0, desc[UR36][R30.64] ;  /* 0x000000241e007981 */ /* 0x001ea2000c1e1900 */
[----:B------:R-:W-:Y:S05]  /*3890*/  WARPSYNC.ALL ;  /* 0x0000000000007948 */ /* 0x000fea0003800000 */
[----:B------:R-:W-:Y:S01]  /*38a0*/  BAR.SYNC.DEFER_BLOCKING 0x0 ;  /* 0x0000000000007b1d */ /* 0x000fe20000010000 */
[----:B--2---:R-:W-:-:S13]  /*38b0*/  ISETP.NE.AND P0, PT, R0, RZ, PT ;  /* 0x000000ff0000720c */ /* 0x004fda0003f05270 */
[----:B------:R-:W-:Y:S05]  /*38c0*/  @P0 BRA `(.L_x_22) ;  /* 0xffffffe800280947 */ /* 0x000fea000383ffff */
[----:B------:R-:W-:Y:S05]  /*38d0*/  BRA `(.L_x_7) ;  /* 0x0000000000047947 */ /* 0x000fea0003800000 */
.L_x_21:
[----:B------:R-:W-:Y:S05]  /*38e0*/  BPT.TRAP 0x1 ;  /* 0x000000040000795c */ /* 0x000fea0000300000 */
.L_x_7:
[----:B------:R-:W-:Y:S02]  /*38f0*/  IMAD.U32 R2, RZ, RZ, UR38 ;  /* 0x00000026ff027e24 */ /* 0x000fe4000f8e00ff */
[----:B-1----:R-:W-:-:S05]  /*3900*/  IMAD.U32 R3, RZ, RZ, UR39 ;  /* 0x00000027ff037e24 */ /* 0x002fca000f8e00ff */
[----:B------:R-:W-:Y:S01]  /*3910*/  STG.E.64 desc[UR36][R28.64+0x8], R2 ;  /* 0x000008021c007986 */ /* 0x000fe2000c101b24 */
[----:B------:R-:W-:Y:S05]  /*3920*/  EXIT ;  /* 0x000000000000794d */ /* 0x000fea0003800000 */
        .type           $_Z11idas_kernelP9input_tagP15search_stat_tagiPaPbPhS5_P13div_stack_tag$_ZN30_INTERNAL_600458e3_4_k_cu_hash5hash0EP9state_tag,@function
        .size           $_Z11idas_kernelP9input_tagP15search_stat_tagiPaPbPhS5_P13div_stack_tag$_ZN30_INTERNAL_600458e3_4_k_cu_hash5hash0EP9state_tag,($_Z11idas_kernelP9input_tagP15search_stat_tagiPaPbPhS5_P13div_stack_tag$_ZN30_INTERNAL_600458e3_4_k_cu_hash5hash1EP9state_tag - $_Z11idas_kernelP9input_tagP15search_stat_tagiPaPbPhS5_P13div_stack_tag$_ZN30_INTERNAL_600458e3_4_k_cu_hash5hash0EP9state_tag)
$_Z11idas_kernelP9input_tagP15search_stat_tagiPaPbPhS5_P13div_stack_tag$_ZN30_INTERNAL_600458e3_4_k_cu_hash5hash0EP9state_tag:
[----:B------:R-:W-:Y:S02]  /*3930*/  VIADD R1, R1, 0xfffffff8 ;  /* 0xfffffff801017836 */ /* 0x000fe40000000000 */
[----:B------:R-:W-:-:S03]  /*3940*/  IMAD.MOV.U32 R3, RZ, RZ, R5 ;  /* 0x000000ffff037224 */ /* 0x000fc600078e0005 */
[----:B------:R0:W-:Y:S02]  /*3950*/  STL [R1], R2 ;  /* 0x0000000201007387 */ /* 0x0001e40000100800 */
[----:B0-----:R-:W-:Y:S01]  /*3960*/  IMAD.MOV.U32 R2, RZ, RZ, R4 ;  /* 0x000000ffff027224 */ /* 0x001fe200078e0004 */
[----:B------:R-:W0:Y:S01]  /*3970*/  LDCU.64 UR4, c[0x0][0x358] ;  /* 0x00006b00ff0477ac */ /* 0x000e220008000a00 */
[----:B------:R-:W1:Y:S03]  /*3980*/  LDC.64 R6, c[0x4][RZ] ;  /* 0x01000000ff067b82 */ /* 0x000e660000000a00 */
[----:B0-----:R-:W2:Y:S04]  /*3990*/  LD.E.U8 R10, desc[UR4][R2.64+0x1b] ;  /* 0x00001b04020a7980 */ /* 0x001ea8000c101100 */
[----:B------:R-:W2:Y:S04]  /*39a0*/  LD.E.U8 R5, desc[UR4][R2.64+0x1a] ;  /* 0x00001a0402057980 */ /* 0x000ea8000c101100 */
[----:B------:R-:W3:Y:S04]  /*39b0*/  LD.E.U8 R12, desc[UR4][R2.64+0x1e] ;  /* 0x00001e04020c7980 */ /* 0x000ee8000c101100 */
[----:B------:R-:W4:Y:S04]  /*39c0*/  LD.E.U8 R14, desc[UR4][R2.64+0x1f] ;  /* 0x00001f04020e7980 */ /* 0x000f28000c101100 */
[----:B------:R-:W5:Y:S04]  /*39d0*/  LD.E.U8 R8, desc[UR4][R2.64+0x20] ;  /* 0x0000200402087980 */ /* 0x000f68000c101100 */
[----:B------:R0:W5:Y:S04]  /*39e0*/  LD.E.U8 R4, desc[UR4][R2.64+0x25] ;  /* 0x0000250402047980 */ /* 0x000168000c101100 */
[----:B-1----:R-:W5:Y:S01]  /*39f0*/  LDG.E.64 R6, desc[UR4][R6.64] ;  /* 0x0000000406067981 */ /* 0x002f62000c1e1b00 */
[----:B------:R-:W-:-:S02]  /*3a00*/  IMAD.MOV.U32 R11, RZ, RZ, RZ ;  /* 0x000000ffff0b7224 */ /* 0x000fc400078e00ff */
[----:B------:R-:W-:Y:S02]  /*3a10*/  IMAD.MOV.U32 R13, RZ, RZ, RZ ;  /* 0x000000ffff0d7224 */ /* 0x000fe400078e00ff */
[----:B------:R-:W-:Y:S01]  /*3a20*/  IMAD.MOV.U32 R15, RZ, RZ, RZ ;  /* 0x000000ffff0f7224 */ /* 0x000fe200078e00ff */
[----:B------:R1:W5:Y:S01]  /*3a30*/  LDL R2, [R1] ;  /* 0x0000000001027983 */ /* 0x0003620000100800 */
[----:B------:R-:W-:Y:S02]  /*3a40*/  IMAD.MOV.U32 R9, RZ, RZ, RZ ;  /* 0x000000ffff097224 */ /* 0x000fe400078e00ff */
[----:B--2---:R-:W-:-:S04]  /*3a50*/  IMAD.WIDE.U32 R10, R5, 0x19, R10 ;  /* 0x00000019050a7825 */ /* 0x004fc800078e000a */
[----:B------:R-:W-:Y:S02]  /*3a60*/  IMAD R5, R11, 0x19, RZ ;  /* 0x000000190b057824 */ /* 0x000fe400078e02ff */
[----:B---3--:R-:W-:-:S04]  /*3a70*/  IMAD.WIDE.U32 R10, R10, 0x19, R12 ;  /* 0x000000190a0a7825 */ /* 0x008fc800078e000c */
[----:B------:R-:W-:Y:S02]  /*3a80*/  IMAD.IADD R0, R11, 0x1, R5 ;  /* 0x000000010b007824 */ /* 0x000fe400078e0205 */
[----:B----4-:R-:W-:-:S04]  /*3a90*/  IMAD.WIDE.U32 R10, R10, 0x19, R14 ;  /* 0x000000190a0a7825 */ /* 0x010fc800078e000e */
[----:B------:R-:W-:Y:S02]  /*3aa0*/  IMAD R5, R0, 0x19, RZ ;  /* 0x0000001900057824 */ /* 0x000fe400078e02ff */
[----:B-----5:R-:W-:-:S03]  /*3ab0*/  IMAD.WIDE.U32 R8, R10, 0x19, R8 ;  /* 0x000000190a087825 */ /* 0x020fc600078e0008 */
[----:B------:R-:W-:Y:S01]  /*3ac0*/  IADD3 R0, PT, PT, R11, R5, RZ ;  /* 0x000000050b007210 */ /* 0x000fe20007ffe0ff */
[----:B------:R-:W-:-:S04]  /*3ad0*/  IMAD.MOV.U32 R5, RZ, RZ, RZ ;  /* 0x000000ffff057224 */ /* 0x000fc800078e00ff */
[----:B0-----:R-:W-:Y:S02]  /*3ae0*/  IMAD R3, R0, 0x19, RZ ;  /* 0x0000001900037824 */ /* 0x001fe400078e02ff */
[----:B------:R-:W-:-:S04]  /*3af0*/  IMAD.WIDE.U32 R4, R8, 0x19, R4 ;  /* 0x0000001908047825 */ /* 0x000fc800078e0004 */
[----:B------:R-:W-:Y:S01]  /*3b00*/  IMAD.IADD R0, R9, 0x1, R3 ;  /* 0x0000000109007824 */ /* 0x000fe200078e0203 */
[----:B------:R-:W-:-:S03]  /*3b10*/  IADD3 R4, P0, PT, R6, R4, RZ ;  /* 0x0000000406047210 */ /* 0x000fc60007f1e0ff */
[----:B------:R-:W-:-:S05]  /*3b20*/  IMAD R3, R0, 0x19, RZ ;  /* 0x0000001900037824 */ /* 0x000fca00078e02ff */
[----:B------:R-:W-:-:S05]  /*3b30*/  IADD3.X R5, PT, PT, R7, R5, R3, P0, !PT ;  /* 0x0000000507057210 */ /* 0x000fca00007fe403 */
[----:B------:R0:W0:Y:S01]  /*3b40*/  LD.E.U8 R4, desc[UR4][R4.64] ;  /* 0x0000000404047980 */ /* 0x000022000c101100 */
[----:B-1----:R-:W-:Y:S01]  /*3b50*/  VIADD R1, R1, 0x8 ;  /* 0x0000000801017836 */ /* 0x002fe20000000000 */
[----:B0-----:R-:W-:Y:S06]  /*3b60*/  RET.REL.NODEC R20 `(_Z11idas_kernelP9input_tagP15search_stat_tagiPaPbPhS5_P13div_stack_tag) ;  /* 0xffffffc414247950 */ /* 0x001fec0003c3ffff */
        .type           $_Z11idas_kernelP9input_tagP15search_stat_tagiPaPbPhS5_P13div_stack_tag$_ZN30_INTERNAL_600458e3_4_k_cu_hash5hash1EP9state_tag,@function
        .size           $_Z11idas_kernelP9input_tagP15search_stat_tagiPaPbPhS5_P13div_stack_tag$_ZN30_INTERNAL_600458e3_4_k_cu_hash5hash1EP9state_tag,($_Z11idas_kernelP9input_tagP15search_stat_tagiPaPbPhS5_P13div_stack_tag$_ZN30_INTERNAL_600458e3_4_k_cu_hash5hash2EP9state_tag - $_Z11idas_kernelP9input_tagP15search_stat_tagiPaPbPhS5_P13div_stack_tag$_ZN30_INTERNAL_600458e3_4_k_cu_hash5hash1EP9state_tag)
$_Z11idas_kernelP9input_tagP15search_stat_tagiPaPbPhS5_P13div_stack_tag$_ZN30_INTERNAL_600458e3_4_k_cu_hash5hash1EP9state_tag:
        /* <DEDUP_REMOVED lines=24> */
[----:B-----5:R-:W-:-:S04]  /*3cf0*/  IMAD.WIDE.U32 R8, R10, 0x19, R8 ;  /* 0x000000190a087825 */ /* 0x020fc800078e0008 */
[----:B------:R-:W-:Y:S02]  /*3d00*/  IMAD.IADD R0, R11, 0x1, R5 ;  /* 0x000000010b007824 */ /* 0x000fe400078e0205 */
[----:B------:R-:W-:Y:S02]  /*3d10*/  HFMA2 R5, -RZ, RZ, 0, 0 ;  /* 0x00000000ff057431 */ /* 0x000fe400000001ff */
[----:B0-----:R-:W-:-:S04]  /*3d20*/  IMAD R3, R0, 0x19, RZ ;  /* 0x0000001900037824 */ /* 0x001fc800078e02ff */
[----:B------:R-:W-:Y:S02]  /*3d30*/  IMAD.IADD R0, R9, 0x1, R3 ;  /* 0x0000000109007824 */ /* 0x000fe400078e0203 */
[----:B------:R-:W-:-:S04]  /*3d40*/  IMAD.WIDE.U32 R4, R8, 0x19, R4 ;  /* 0x0000001908047825 */ /* 0x000fc800078e0004 */
[----:B------:R-:W-:Y:S01]  /*3d50*/  IMAD R3, R0, 0x19, RZ ;  /* 0x0000001900037824 */ /* 0x000fe200078e02ff */
[----:B------:R-:W-:-:S04]  /*3d60*/  IADD3 R4, P0, PT, R6, R4, RZ ;  /* 0x0000000406047210 */ /* 0x000fc80007f1e0ff */
[----:B------:R-:W-:-:S05]  /*3d70*/  IADD3.X R5, PT, PT, R7, R5, R3, P0, !PT ;  /* 0x0000000507057210 */ /* 0x000fca00007fe403 */
[----:B------:R0:W0:Y:S01]  /*3d80*/  LD.E.U8 R4, desc[UR4][R4.64] ;  /* 0x0000000404047980 */ /* 0x000022000c101100 */
[----:B-1----:R-:W-:Y:S01]  /*3d90*/  VIADD R1, R1, 0x8 ;  /* 0x0000000801017836 */ /* 0x002fe20000000000 */
[----:B0-----:R-:W-:Y:S06]  /*3da0*/  RET.REL.NODEC R20 `(_Z11idas_kernelP9input_tagP15search_stat_tagiPaPbPhS5_P13div_stack_tag) ;  /* 0xffffffc014947950 */ /* 0x001fec0003c3ffff */
        .type           $_Z11idas_kernelP9input_tagP15search_stat_tagiPaPbPhS5_P13div_stack_tag$_ZN30_INTERNAL_600458e3_4_k_cu_hash5hash2EP9state_tag,@function
        .size           $_Z11idas_kernelP9input_tagP15search_stat_tagiPaPbPhS5_P13div_stack_tag$_ZN30_INTERNAL_600458e3_4_k_cu_hash5hash2EP9state_tag,($_Z11idas_kernelP9input_tagP15search_stat_tagiPaPbPhS5_P13div_stack_tag$_ZN30_INTERNAL_600458e3_4_k_cu_hash5hash3EP9state_tag - $_Z11idas_kernelP9input_tagP15search_stat_tagiPaPbPhS5_P13div_stack_tag$_ZN30_INTERNAL_600458e3_4_k_cu_hash5hash2EP9state_tag)
$_Z11idas_kernelP9input_tagP15search_stat_tagiPaPbPhS5_P13div_stack_tag$_ZN30_INTERNAL_600458e3_4_k_cu_hash5hash2EP9state_tag:
[----:B------:R-:W-:Y:S02]  /*3db0*/  VIADD R1, R1, 0xfffffff8 ;  /* 0xfffffff801017836 */ /* 0x000fe40000000000 */
[----:B------:R-:W-:-:S03]  /*3dc0*/  IMAD.MOV.U32 R3, RZ, RZ, R5 ;  /* 0x000000ffff037224 */ /* 0x000fc600078e0005 */
[----:B------:R0:W-:Y:S02]  /*3dd0*/  STL [R1], R2 ;  /* 0x0000000201007387 */ /* 0x0001e40000100800 */
[----:B0-----:R-:W-:Y:S01]  /*3de0*/  IMAD.MOV.U32 R2, RZ, RZ, R4 ;  /* 0x000000ffff027224 */ /* 0x001fe200078e0004 */
[----:B------:R-:W0:Y:S04]  /*3df0*/  LDCU.64 UR4, c[0x0][0x358] ;  /* 0x00006b00ff0477ac */ /* 0x000e280008000a00 */
[----:B0-----:R-:W2:Y:S04]  /*3e00*/  LD.E.U8 R0, desc[UR4][R2.64+0x2e] ;  /* 0x00002e0402007980 */ /* 0x001ea8000c101100 */
[----:B------:R-:W3:Y:S04]  /*3e10*/  LD.E.U8 R5, desc[UR4][R2.64+0x2d] ;  /* 0x00002d0402057980 */ /* 0x000ee8000c101100 */
[----:B------:R-:W4:Y:S04]  /*3e20*/  LD.E.U8 R6, desc[UR4][R2.64+0x29] ;  /* 0x0000290402067980 */ /* 0x000f28000c101100 */
[----:B------:R-:W5:Y:S04]  /*3e30*/  LD.E.U8 R7, desc[UR4][R2.64+0x28] ;  /* 0x0000280402077980 */ /* 0x000f68000c101100 */
[----:B------:R-:W5:Y:S04]  /*3e40*/  LD.E.U8 R4, desc[UR4][R2.64+0x24] ;  /* 0x0000240402047980 */ /* 0x000f68000c101100 */
[----:B------:R0:W5:Y:S01]  /*3e50*/  LD.E.U8 R10, desc[UR4][R2.64+0x23] ;  /* 0x00002304020a7980 */ /* 0x000162000c101100 */
[----:B------:R-:W1:Y:S03]  /*3e60*/  LDC.64 R8, c[0x4][0x8] ;  /* 0x01000200ff087b82 */ /* 0x000e660000000a00 */
[----:B-1----:R-:W5:Y:S01]  /*3e70*/  LDG.E.64 R8, desc[UR4][R8.64] ;  /* 0x0000000408087981 */ /* 0x002f62000c1e1b00 */
[----:B------:R-:W-:-:S02]  /*3e80*/  UMOV UR6, 0x1f4 ;  /* 0x000001f400067882 */ /* 0x000fc40000000000 */
[----:B--2---:R-:W-:Y:S02]  /*3e90*/  LEA R0, R0, UR6, 0x2 ;  /* 0x0000000600007c11 */ /* 0x004fe4000f8e10ff */
[----:B---3--:R-:W-:-:S04]  /*3ea0*/  LEA R5, R5, UR6, 0x2 ;  /* 0x0000000605057c11 */ /* 0x008fc8000f8e10ff */
[----:B------:R-:W1:Y:S01]  /*3eb0*/  LDC R0, c[0x3][R0] ;  /* 0x00c0000000007b82 */ /* 0x000e620000000800 */
[----:B----4-:R-:W-:Y:S02]  /*3ec0*/  LEA R6, R6, UR6, 0x2 ;  /* 0x0000000606067c11 */ /* 0x010fe4000f8e10ff */
[----:B-----5:R-:W-:-:S05]  /*3ed0*/  LEA R7, R7, UR6, 0x2 ;  /* 0x0000000607077c11 */ /* 0x020fca000f8e10ff */
[----:B------:R-:W1:Y:S01]  /*3ee0*/  LDC R5, c[0x3][R5] ;  /* 0x00c0000005057b82 */ /* 0x000e620000000800 */
[----:B0-----:R-:W-:Y:S02]  /*3ef0*/  LEA R2, R4, UR6, 0x2 ;  /* 0x0000000604027c11 */ /* 0x001fe4000f8e10ff */
[----:B------:R-:W-:-:S05]  /*3f00*/  LEA R3, R10, UR6, 0x2 ;  /* 0x000000060a037c11 */ /* 0x000fca000f8e10ff */
[----:B------:R-:W0:Y:S08]  /*3f10*/  LDC R11, c[0x3][R6] ;  /* 0x00c00000060b7b82 */ /* 0x000e300000000800 */
[----:B------:R-:W2:Y:S08]  /*3f20*/  LDC R7, c[0x3][R7] ;  /* 0x00c0000007077b82 */ /* 0x000eb00000000800 */
[----:B------:R3:W4:Y:S08]  /*3f30*/  LDC R13, c[0x3][R2] ;  /* 0x00c00000020d7b82 */ /* 0x0007300000000800 */
[----:B------:R-:W5:Y:S01]  /*3f40*/  LDC R3, c[0x3][R3] ;  /* 0x00c0000003037b82 */ /* 0x000f620000000800 */
[----:B---3--:R3:W3:Y:S01]  /*3f50*/  LDL R2, [R1] ;  /* 0x0000000001027983 */ /* 0x0086e20000100800 */
[----:B-1----:R-:W-:-:S04]  /*3f60*/  IMAD R4, R0, 0x19, R5 ;  /* 0x0000001900047824 */ /* 0x002fc800078e0205 */
[----:B0-----:R-:W-:-:S04]  /*3f70*/  IMAD R4, R4, 0x19, R11 ;  /* 0x0000001904047824 */ /* 0x001fc800078e020b */
[----:B--2---:R-:W-:-:S04]  /*3f80*/  IMAD R4, R4, 0x19, R7 ;  /* 0x0000001904047824 */ /* 0x004fc800078e0207 */
[----:B----4-:R-:W-:-:S04]  /*3f90*/  IMAD R4, R4, 0x19, R13 ;  /* 0x0000001904047824 */ /* 0x010fc800078e020d */
[----:B-----5:R-:W-:-:S05]  /*3fa0*/  IMAD R11, R4, 0x19, R3 ;  /* 0x00000019040b7824 */ /* 0x020fca00078e0203 */
[----:B------:R-:W-:-:S04]  /*3fb0*/  IADD3 R8, P0, PT, R11, R8, RZ ;  /* 0x000000080b087210 */ /* 0x000fc80007f1e0ff */
[----:B------:R-:W-:-:S05]  /*3fc0*/  LEA.HI.X.SX32 R9, R11, R9, 0x1, P0 ;  /* 0x000000090b097211 */ /* 0x000fca00000f0eff */
[----:B------:R0:W0:Y:S01]  /*3fd0*/  LD.E.U8 R4, desc[UR4][R8.64] ;  /* 0x0000000408047980 */ /* 0x000022000c101100 */
[----:B---3--:R-:W-:Y:S01]  /*3fe0*/  VIADD R1, R1, 0x8 ;  /* 0x0000000801017836 */ /* 0x008fe20000000000 */
[----:B0-----:R-:W-:Y:S06]  /*3ff0*/  RET.REL.NODEC R20 `(_Z11idas_kernelP9input_tagP15search_stat_tagiPaPbPhS5_P13div_stack_tag) ;  /* 0xffffffc014007950 */ /* 0x001fec0003c3ffff */
        .type           $_Z11idas_kernelP9input_tagP15search_stat_tagiPaPbPhS5_P13div_stack_tag$_ZN30_INTERNAL_600458e3_4_k_cu_hash5hash3EP9state_tag,@function
        .size           $_Z11idas_kernelP9input_tagP15search_stat_tagiPaPbPhS5_P13div_stack_tag$_ZN30_INTERNAL_600458e3_4_k_cu_hash5hash3EP9state_tag,($_Z11idas_kernelP9input_tagP15search_stat_tagiPaPbPhS5_P13div_stack_tag$_ZN30_INTERNAL_600458e3_4_k_cu_hash8hashref0EP9state_tag - $_Z11idas_kernelP9input_tagP15search_stat_tagiPaPbPhS5_P13div_stack_tag$_ZN30_INTERNAL_600458e3_4_k_cu_hash5hash3EP9state_tag)
$_Z11idas_kernelP9input_tagP15search_stat_tagiPaPbPhS5_P13div_stack_tag$_ZN30_INTERNAL_600458e3_4_k_cu_hash5hash3EP9state_tag:
        /* <DEDUP_REMOVED lines=37> */
        .type           $_Z11idas_kernelP9input_tagP15search_stat_tagiPaPbPhS5_P13div_stack_tag$_ZN30_INTERNAL_600458e3_4_k_cu_hash8hashref0EP9state_tag,@function
        .size           $_Z11idas_kernelP9input_tagP15search_stat_tagiPaPbPhS5_P13div_stack_tag$_ZN30_INTERNAL_600458e3_4_k_cu_hash8hashref0EP9state_tag,($_Z11idas_kernelP9input_tagP15search_stat_tagiPaPbPhS5_P13div_stack_tag$_ZN30_INTERNAL_600458e3_4_k_cu_hash8hashref1EP9state_tag - $_Z11idas_kernelP9input_tagP15search_stat_tagiPaPbPhS5_P13div_stack_tag$_ZN30_INTERNAL_600458e3_4_k_cu_hash8hashref0EP9state_tag)
$_Z11idas_kernelP9input_tagP15search_stat_tagiPaPbPhS5_P13div_stack_tag$_ZN30_INTERNAL_600458e3_4_k_cu_hash8hashref0EP9state_tag:
        /* <DEDUP_REMOVED lines=35> */
[----:B---3--:R-:W-:Y:S01]  /*4480*/  IADD3 R1, PT, PT, R1, 0x8, RZ ;  /* 0x0000000801017810 */ /* 0x008fe20007ffe0ff */
[----:B0-----:R-:W-:Y:S06]  /*4490*/  RET.REL.NODEC R20 `(_Z11idas_kernelP9input_tagP15search_stat_tagiPaPbPhS5_P13div_stack_tag) ;  /* 0xffffffb814d87950 */ /* 0x001fec0003c3ffff */
        .type           $_Z11idas_kernelP9input_tagP15search_stat_tagiPaPbPhS5_P13div_stack_tag$_ZN30_INTERNAL_600458e3_4_k_cu_hash8hashref1EP9state_tag,@function
        .size           $_Z11idas_kernelP9input_tagP15search_stat_tagiPaPbPhS5_P13div_stack_tag$_ZN30_INTERNAL_600458e3_4_k_cu_hash8hashref1EP9state_tag,($_Z11idas_kernelP9input_tagP15search_stat_tagiPaPbPhS5_P13div_stack_tag$_ZN30_INTERNAL_600458e3_4_k_cu_hash8hashref2EP9state_tag - $_Z11idas_kernelP9input_tagP15search_stat_tagiPaPbPhS5_P13div_stack_tag$_ZN30_INTERNAL_600458e3_4_k_cu_hash8hashref1EP9state_tag)
$_Z11idas_kernelP9input_tagP15search_stat_tagiPaPbPhS5_P13div_stack_tag$_ZN30_INTERNAL_600458e3_4_k_cu_hash8hashref1EP9state_tag:
        /* <DEDUP_REMOVED lines=37> */
        .type           $_Z11idas_kernelP9input_tagP15search_stat_tagiPaPbPhS5_P13div_stack_tag$_ZN30_INTERNAL_600458e3_4_k_cu_hash8hashref2EP9state_tag,@function
        .size           $_Z11idas_kernelP9input_tagP15search_stat_tagiPaPbPhS5_P13div_stack_tag$_ZN30_INTERNAL_600458e3_4_k_cu_hash8hashref2EP9state_tag,($_Z11idas_kernelP9input_tagP15search_stat_tagiPaPbPhS5_P13div_stack_tag$_ZN30_INTERNAL_600458e3_4_k_cu_hash8hashref3EP9state_tag - $_Z11idas_kernelP9input_tagP15search_stat_tagiPaPbPhS5_P13div_stack_tag$_ZN30_INTERNAL_600458e3_4_k_cu_hash8hashref2EP9state_tag)
$_Z11idas_kernelP9input_tagP15search_stat_tagiPaPbPhS5_P13div_stack_tag$_ZN30_INTERNAL_600458e3_4_k_cu_hash8hashref2EP9state_tag:
        /* <DEDUP_REMOVED lines=37> */
        .type           $_Z11idas_kernelP9input_tagP15search_stat_tagiPaPbPhS5_P13div_stack_tag$_ZN30_INTERNAL_600458e3_4_k_cu_hash8hashref3EP9state_tag,@function
        .size           $_Z11idas_kernelP9input_tagP15search_stat_tagiPaPbPhS5_P13div_stack_tag$_ZN30_INTERNAL_600458e3_4_k_cu_hash8hashref3EP9state_tag,(.L_x_31 - $_Z11idas_kernelP9input_tagP15search_stat_tagiPaPbPhS5_P13div_stack_tag$_ZN30_INTERNAL_600458e3_4_k_cu_hash8hashref3EP9state_tag)
$_Z11idas_kernelP9input_tagP15search_stat_tagiPaPbPhS5_P13div_stack_tag$_ZN30_INTERNAL_600458e3_4_k_cu_hash8hashref3EP9state_tag:
        /* <DEDUP_REMOVED lines=37> */
.L_x_23:
[----:B------:R-:W-:-:S00]  /*4b90*/  BRA `(.L_x_23) ;  /* 0xfffffffc00fc7947 */ /* 0x000fc0000383ffff */
[----:B------:R-:W-:-:S00]  /*4ba0*/  NOP ;  /* 0x0000000000007918 */ /* 0x000fc00000000000 */
        /* <DEDUP_REMOVED lines=13> */
.L_x_31:


//--------------------- .nv.global.init           --------------------------
	.section	.nv.global.init,"aw",@progbits
	.align	8
.nv.global.init:
	.type		hash,@object
	.size		hash,(rhash - hash)
hash:
        /*0000*/ 	.byte	0x30, 0x39, 0x00, 0x00, 0x00, 0x00, 0x00, 0x00, 0x70, 0x3b, 0x00, 0x00, 0x00, 0x00, 0x00, 0x00
        /*0010*/ 	.byte	0xb0, 0x3d, 0x00, 0x00, 0x00, 0x00, 0x00, 0x00, 0x00, 0x40, 0x00, 0x00, 0x00, 0x00, 0x00, 0x00
	.type		rhash,@object
	.size		rhash,(.L_10 - rhash)
rhash:
        /*0020*/ 	.byte	0x50, 0x42, 0x00, 0x00, 0x00, 0x00, 0x00, 0x00, 0xa0, 0x44, 0x00, 0x00, 0x00, 0x00, 0x00, 0x00
        /*0030*/ 	.byte	0xf0, 0x46, 0x00, 0x00, 0x00, 0x00, 0x00, 0x00, 0x40, 0x49, 0x00, 0x00, 0x00, 0x00, 0x00, 0x00
.L_10:


//--------------------- .nv.shared._Z11idas_kernelP9input_tagP15search_stat_tagiPaPbPhS5_P13div_stack_tag --------------------------
	.section	.nv.shared._Z11idas_kernelP9input_tagP15search_stat_tagiPaPbPhS5_P13div_stack_tag,"aw",@nobits
	.sectionflags	@""
.nv.shared._Z11idas_kernelP9input_tagP15search_stat_tagiPaPbPhS5_P13div_stack_tag:
	.zero		1124


//--------------------- .nv.shared.reserved.0     --------------------------
	.section	.nv.shared.reserved.0,"aw",@nobits
	.weak		__nv_reservedSMEM_offset_0_alias
	.size		__nv_reservedSMEM_offset_0_alias, 0, 64
	.other		__nv_reservedSMEM_offset_0_alias,@"STO_CUDA_RESERVED_SHARED STV_DEFAULT"
__nv_reservedSMEM_offset_0_alias:
	.zero		0
	.zero		64


//--------------------- .nv.global                --------------------------
	.section	.nv.global,"aw",@nobits
	.align	8
.nv.global:
	.type		h0,@object
	.size		h0,(h1 - h0)
h0:
	.zero		8
	.type		h1,@object
	.size		h1,(.L_1 - h1)
h1:
	.zero		8
.L_1:


//--------------------- .nv.constant0._Z11idas_kernelP9input_tagP15search_stat_tagiPaPbPhS5_P13div_stack_tag --------------------------
	.section	.nv.constant0._Z11idas_kernelP9input_tagP15search_stat_tagiPaPbPhS5_P13div_stack_tag,"a",@progbits
	.sectionflags	@""
	.align	4
.nv.constant0._Z11idas_kernelP9input_tagP15search_stat_tagiPaPbPhS5_P13div_stack_tag:
	.zero		960


//--------------------- SYMBOLS --------------------------

	.type		.nv.reservedSmem.offset0,@object
	.size		.nv.reservedSmem.offset0,0x4
	.type		.nv.reservedSmem.cap,@object
	.size		.nv.reservedSmem.cap,0x4
